	.target	sm_90a

	.elftype	@"ET_EXEC"


//--------------------- .note.nv.tkinfo           --------------------------
	.section	.note.nv.tkinfo,"",@"SHT_NOTE"
	.sectionflags	@"SHF_NOTE_NV_TKINFO"
	.tkinfo
        /*0018*/ 	.word	0x00000002
        /*0030*/ 	.string	""
        /*0030*/ 	.string	"ptxas"
        /*0030*/ 	.string	"Cuda compilation tools, release 13.0, V13.0.88"
        /*0030*/ 	.string	"Build cuda_13.0.r13.0/compiler.36424714_0"
        /*0030*/ 	.string	"-arch sm_90a -m 64 "



//--------------------- .note.nv.cuinfo           --------------------------
	.section	.note.nv.cuinfo,"",@"SHT_NOTE"
	.sectionflags	@"SHF_NOTE_NV_CUINFO"
        /*0018*/ 	.short	0x0002
        /*001a*/ 	.short	0x005a
        /*001c*/ 	.short	0x0082
	.zero		2


//--------------------- .nv.info                  --------------------------
	.section	.nv.info,"",@"SHT_CUDA_INFO"
	.align	4


	//----- nvinfo : EIATTR_REGCOUNT
	.align		4
        /*0000*/ 	.byte	0x04, 0x2f
        /*0002*/ 	.short	(.L_16 - .L_15)
	.align		4
.L_15:
        /*0004*/ 	.word	index@(_ZN7cutlass13device_kernelINS_4gemm6kernel13GemmUniversalIN4cute5tupleIJiiiiEEENS1_10collective13CollectiveMmaINS1_39MainloopSm90TmaGmmaRmemAWarpSpecializedILi4ENS5_IJNS4_1CILi1EEESB_SB_EEENS1_35KernelTmaWarpSpecializedCooperativeEEENS5_IJNSA_ILi256EEENSA_ILi128EEESG_EEENS_12float_e5m2_tENS5_IJSB_llEEESI_NS5_IJlSB_lEEENS4_8TiledMMAINS4_8MMA_AtomIJNS4_4SM904GMMA31MMA_64x128x32_F32E5M2E5M2_RS_TNILNSO_7ScaleInE1ELSQ_1EEEEEENS4_6LayoutINS5_IJNSA_ILi2EEESB_SB_EEENS5_IJSB_NSA_ILi0EEESW_EEEEENS5_IJNS4_10UnderscoreESZ_SZ_EEEEENS4_13SM90_TMA_LOADENS4_14ComposedLayoutINS4_7SwizzleILi3ELi4ELi3EEENS4_18smem_ptr_flag_bitsILi8EEENST_INS5_IJSG_NSA_ILi8EEEEEENS5_IJSB_SG_EEEEEEENS4_9Copy_AtomIJNS4_39AutoVectorizingCopyWithAssumedAlignmentILi128EEESI_EEENS4_8identityES12_NS13_IS15_S17_NST_INS5_IJS18_SG_EEENS5_IJSG_SB_EEEEEEEvS1H_EENS_8epilogue10collective6detail29Sm90TmaWarpSpecializedAdapterINS1O_15DefaultEpilogueISI_SK_SK_NS1N_6thread17LinearCombinationISI_Li1EffLNS1S_9ScaleType4KindE0ELNS_15FloatRoundStyleE2ESI_EENS1_15EpilogueDefaultEEEEEvvEEEEvNT_6ParamsE)
        /*0008*/ 	.word	0x000000a8


	//----- nvinfo : EIATTR_FRAME_SIZE
	.align		4
.L_16:
        /*000c*/ 	.byte	0x04, 0x11
        /*000e*/ 	.short	(.L_18 - .L_17)
	.align		4
.L_17:
        /*0010*/ 	.word	index@(_ZN7cutlass13device_kernelINS_4gemm6kernel13GemmUniversalIN4cute5tupleIJiiiiEEENS1_10collective13CollectiveMmaINS1_39MainloopSm90TmaGmmaRmemAWarpSpecializedILi4ENS5_IJNS4_1CILi1EEESB_SB_EEENS1_35KernelTmaWarpSpecializedCooperativeEEENS5_IJNSA_ILi256EEENSA_ILi128EEESG_EEENS_12float_e5m2_tENS5_IJSB_llEEESI_NS5_IJlSB_lEEENS4_8TiledMMAINS4_8MMA_AtomIJNS4_4SM904GMMA31MMA_64x128x32_F32E5M2E5M2_RS_TNILNSO_7ScaleInE1ELSQ_1EEEEEENS4_6LayoutINS5_IJNSA_ILi2EEESB_SB_EEENS5_IJSB_NSA_ILi0EEESW_EEEEENS5_IJNS4_10UnderscoreESZ_SZ_EEEEENS4_13SM90_TMA_LOADENS4_14ComposedLayoutINS4_7SwizzleILi3ELi4ELi3EEENS4_18smem_ptr_flag_bitsILi8EEENST_INS5_IJSG_NSA_ILi8EEEEEENS5_IJSB_SG_EEEEEEENS4_9Copy_AtomIJNS4_39AutoVectorizingCopyWithAssumedAlignmentILi128EEESI_EEENS4_8identityES12_NS13_IS15_S17_NST_INS5_IJS18_SG_EEENS5_IJSG_SB_EEEEEEEvS1H_EENS_8epilogue10collective6detail29Sm90TmaWarpSpecializedAdapterINS1O_15DefaultEpilogueISI_SK_SK_NS1N_6thread17LinearCombinationISI_Li1EffLNS1S_9ScaleType4KindE0ELNS_15FloatRoundStyleE2ESI_EENS1_15EpilogueDefaultEEEEEvvEEEEvNT_6ParamsE)
        /*0014*/ 	.word	0x00000000


	//----- nvinfo : EIATTR_MIN_STACK_SIZE
	.align		4
.L_18:
        /*0018*/ 	.byte	0x04, 0x12
        /*001a*/ 	.short	(.L_20 - .L_19)
	.align		4
.L_19:
        /*001c*/ 	.word	index@(_ZN7cutlass13device_kernelINS_4gemm6kernel13GemmUniversalIN4cute5tupleIJiiiiEEENS1_10collective13CollectiveMmaINS1_39MainloopSm90TmaGmmaRmemAWarpSpecializedILi4ENS5_IJNS4_1CILi1EEESB_SB_EEENS1_35KernelTmaWarpSpecializedCooperativeEEENS5_IJNSA_ILi256EEENSA_ILi128EEESG_EEENS_12float_e5m2_tENS5_IJSB_llEEESI_NS5_IJlSB_lEEENS4_8TiledMMAINS4_8MMA_AtomIJNS4_4SM904GMMA31MMA_64x128x32_F32E5M2E5M2_RS_TNILNSO_7ScaleInE1ELSQ_1EEEEEENS4_6LayoutINS5_IJNSA_ILi2EEESB_SB_EEENS5_IJSB_NSA_ILi0EEESW_EEEEENS5_IJNS4_10UnderscoreESZ_SZ_EEEEENS4_13SM90_TMA_LOADENS4_14ComposedLayoutINS4_7SwizzleILi3ELi4ELi3EEENS4_18smem_ptr_flag_bitsILi8EEENST_INS5_IJSG_NSA_ILi8EEEEEENS5_IJSB_SG_EEEEEEENS4_9Copy_AtomIJNS4_39AutoVectorizingCopyWithAssumedAlignmentILi128EEESI_EEENS4_8identityES12_NS13_IS15_S17_NST_INS5_IJS18_SG_EEENS5_IJSG_SB_EEEEEEEvS1H_EENS_8epilogue10collective6detail29Sm90TmaWarpSpecializedAdapterINS1O_15DefaultEpilogueISI_SK_SK_NS1N_6thread17LinearCombinationISI_Li1EffLNS1S_9ScaleType4KindE0ELNS_15FloatRoundStyleE2ESI_EENS1_15EpilogueDefaultEEEEEvvEEEEvNT_6ParamsE)
        /*0020*/ 	.word	0x00000000
.L_20:


//--------------------- .nv.compat                --------------------------
	.section	.nv.compat,"",@"SHT_CUDA_COMPAT_INFO"
	.align	4
        /*0000*/ 	.byte	0x02, 0x09, 0x01, 0x00, 0x02, 0x02, 0x04, 0x00, 0x02, 0x05, 0x05, 0x00, 0x03, 0x07, 0x01, 0x01
        /*0010*/ 	.byte	0x02, 0x03, 0x01, 0x00, 0x02, 0x06, 0x01, 0x00, 0x04, 0x0b, 0x08, 0x00, 0x00, 0x00, 0x00, 0x00
        /*0020*/ 	.byte	0x00, 0x00, 0x00, 0x00


//--------------------- .nv.info._ZN7cutlass13device_kernelINS_4gemm6kernel13GemmUniversalIN4cute5tupleIJiiiiEEENS1_10collective13CollectiveMmaINS1_39MainloopSm90TmaGmmaRmemAWarpSpecializedILi4ENS5_IJNS4_1CILi1EEESB_SB_EEENS1_35KernelTmaWarpSpecializedCooperativeEEENS5_IJNSA_ILi256EEENSA_ILi128EEESG_EEENS_12float_e5m2_tENS5_IJSB_llEEESI_NS5_IJlSB_lEEENS4_8TiledMMAINS4_8MMA_AtomIJNS4_4SM904GMMA31MMA_64x128x32_F32E5M2E5M2_RS_TNILNSO_7ScaleInE1ELSQ_1EEEEEENS4_6LayoutINS5_IJNSA_ILi2EEESB_SB_EEENS5_IJSB_NSA_ILi0EEESW_EEEEENS5_IJNS4_10UnderscoreESZ_SZ_EEEEENS4_13SM90_TMA_LOADENS4_14ComposedLayoutINS4_7SwizzleILi3ELi4ELi3EEENS4_18smem_ptr_flag_bitsILi8EEENST_INS5_IJSG_NSA_ILi8EEEEEENS5_IJSB_SG_EEEEEEENS4_9Copy_AtomIJNS4_39AutoVectorizingCopyWithAssumedAlignmentILi128EEESI_EEENS4_8identityES12_NS13_IS15_S17_NST_INS5_IJS18_SG_EEENS5_IJSG_SB_EEEEEEEvS1H_EENS_8epilogue10collective6detail29Sm90TmaWarpSpecializedAdapterINS1O_15DefaultEpilogueISI_SK_SK_NS1N_6thread17LinearCombinationISI_Li1EffLNS1S_9ScaleType4KindE0ELNS_15FloatRoundStyleE2ESI_EENS1_15EpilogueDefaultEEEEEvvEEEEvNT_6ParamsE --------------------------
	.section	.nv.info._ZN7cutlass13device_kernelINS_4gemm6kernel13GemmUniversalIN4cute5tupleIJiiiiEEENS1_10collective13CollectiveMmaINS1_39MainloopSm90TmaGmmaRmemAWarpSpecializedILi4ENS5_IJNS4_1CILi1EEESB_SB_EEENS1_35KernelTmaWarpSpecializedCooperativeEEENS5_IJNSA_ILi256EEENSA_ILi128EEESG_EEENS_12float_e5m2_tENS5_IJSB_llEEESI_NS5_IJlSB_lEEENS4_8TiledMMAINS4_8MMA_AtomIJNS4_4SM904GMMA31MMA_64x128x32_F32E5M2E5M2_RS_TNILNSO_7ScaleInE1ELSQ_1EEEEEENS4_6LayoutINS5_IJNSA_ILi2EEESB_SB_EEENS5_IJSB_NSA_ILi0EEESW_EEEEENS5_IJNS4_10UnderscoreESZ_SZ_EEEEENS4_13SM90_TMA_LOADENS4_14ComposedLayoutINS4_7SwizzleILi3ELi4ELi3EEENS4_18smem_ptr_flag_bitsILi8EEENST_INS5_IJSG_NSA_ILi8EEEEEENS5_IJSB_SG_EEEEEEENS4_9Copy_AtomIJNS4_39AutoVectorizingCopyWithAssumedAlignmentILi128EEESI_EEENS4_8identityES12_NS13_IS15_S17_NST_INS5_IJS18_SG_EEENS5_IJSG_SB_EEEEEEEvS1H_EENS_8epilogue10collective6detail29Sm90TmaWarpSpecializedAdapterINS1O_15DefaultEpilogueISI_SK_SK_NS1N_6thread17LinearCombinationISI_Li1EffLNS1S_9ScaleType4KindE0ELNS_15FloatRoundStyleE2ESI_EENS1_15EpilogueDefaultEEEEEvvEEEEvNT_6ParamsE,"",@"SHT_CUDA_INFO"
	.sectionflags	@""
	.align	4


	//----- nvinfo : EIATTR_CUDA_API_VERSION
	.align		4
        /*0000*/ 	.byte	0x04, 0x37
        /*0002*/ 	.short	(.L_22 - .L_21)
.L_21:
        /*0004*/ 	.word	0x00000082


	//----- nvinfo : EIATTR_KPARAM_INFO
	.align		4
.L_22:
        /*0008*/ 	.byte	0x04, 0x17
        /*000a*/ 	.short	(.L_24 - .L_23)
.L_23:
        /*000c*/ 	.word	0x00000000
        /*0010*/ 	.short	0x0000
        /*0012*/ 	.short	0x0070
        /*0014*/ 	.byte	0x00, 0xf0, 0x01, 0x10


	//----- nvinfo : EIATTR_SPARSE_MMA_MASK
	.align		4
.L_24:
        /*0018*/ 	.byte	0x03, 0x50
        /*001a*/ 	.short	0x0000


	//----- nvinfo : EIATTR_MAXREG_COUNT
	.align		4
        /*001c*/ 	.byte	0x03, 0x1b
        /*001e*/ 	.short	0x00a8


	//----- nvinfo : EIATTR_NUM_BARRIERS
	.align		4
        /*0020*/ 	.byte	0x02, 0x4c
        /*0022*/ 	.byte	0x01
	.zero		1


	//----- nvinfo : EIATTR_EXTERNS
	.align		4
        /*0024*/ 	.byte	0x04, 0x0f
        /*0026*/ 	.short	(.L_26 - .L_25)


	//   ....[0]....
	.align		4
.L_25:
        /*0028*/ 	.word	index@(__assertfail)


	//----- nvinfo : EIATTR_MERCURY_ISA_VERSION
	.align		4
.L_26:
        /*002c*/ 	.byte	0x03, 0x5f
        /*002e*/ 	.short	0x0101


	//----- nvinfo : EIATTR_INT_WARP_WIDE_INSTR_OFFSETS
	.align		4
        /*0030*/ 	.byte	0x04, 0x31
        /*0032*/ 	.short	(.L_28 - .L_27)


	//   ....[0]....
.L_27:
        /*0034*/ 	.word	0x00000460


	//   ....[1]....
        /*0038*/ 	.word	0x00000470


	//   ....[2]....
        /*003c*/ 	.word	0x00000550


	//----- nvinfo : EIATTR_COOP_GROUP_MASK_REGIDS
	.align		4
.L_28:
        /*0040*/ 	.byte	0x04, 0x29
        /*0042*/ 	.short	(.L_30 - .L_29)


	//   ....[0]....
.L_29:
        /*0044*/ 	.word	0xffffffff


	//   ....[1]....
        /*0048*/ 	.word	0xffffffff


	//   ....[2]....
        /*004c*/ 	.word	0xffffffff


	//   ....[3]....
        /*0050*/ 	.word	0xffffffff


	//   ....[4]....
        /*0054*/ 	.word	0x0500000f


	//----- nvinfo : EIATTR_COOP_GROUP_INSTR_OFFSETS
	.align		4
.L_30:
        /*0058*/ 	.byte	0x04, 0x28
        /*005a*/ 	.short	(.L_32 - .L_31)


	//   ....[0]....
.L_31:
        /*005c*/ 	.word	0x00000060


	//   ....[1]....
        /*0060*/ 	.word	0x00000070


	//   ....[2]....
        /*0064*/ 	.word	0x00000190


	//   ....[3]....
        /*0068*/ 	.word	0x000003a0


	//   ....[4]....
        /*006c*/ 	.word	0x0000fe50


	//----- nvinfo : EIATTR_REG_RECONFIG
	.align		4
.L_32:
        /*0070*/ 	.byte	0x01, 0x54
	.zero		2


	//----- nvinfo : EIATTR_SYSCALL_OFFSETS
	.align		4
        /*0074*/ 	.byte	0x04, 0x46
        /*0076*/ 	.short	(.L_34 - .L_33)


	//   ....[0]....
.L_33:
        /*0078*/ 	.word	0x000010b0


	//   ....[1]....
        /*007c*/ 	.word	0x00001210


	//   ....[2]....
        /*0080*/ 	.word	0x00001300


	//   ....[3]....
        /*0084*/ 	.word	0x0000ee80


	//   ....[4]....
        /*0088*/ 	.word	0x0000efb0


	//----- nvinfo : EIATTR_MBARRIER_INSTR_OFFSETS
	.align		4
.L_34:
        /*008c*/ 	.byte	0x04, 0x39
        /*008e*/ 	.short	(.L_36 - .L_35)


	//   ....[0]....
.L_35:
        /*0090*/ 	.word	0x00000310
        /*0094*/ 	.word	0x000000ff
        /*0098*/ 	.word	0x00000000
        /*009c*/ 	.short	0x0100
        /*009e*/ 	.byte	0x09
	.zero		1


	//   ....[1]....
        /*00a0*/ 	.word	0x00000320
        /*00a4*/ 	.word	0x000000ff
        /*00a8*/ 	.word	0x00000020
        /*00ac*/ 	.short	0x0100
        /*00ae*/ 	.byte	0x09
	.zero		1


	//   ....[2]....
        /*00b0*/ 	.word	0x00000330
        /*00b4*/ 	.word	0x000000ff
        /*00b8*/ 	.word	0x00000008
        /*00bc*/ 	.short	0x0100
        /*00be*/ 	.byte	0x09
	.zero		1


	//   ....[3]....
        /*00c0*/ 	.word	0x00000340
        /*00c4*/ 	.word	0x000000ff
        /*00c8*/ 	.word	0x00000028
        /*00cc*/ 	.short	0x0100
        /*00ce*/ 	.byte	0x09
	.zero		1


	//   ....[4]....
        /*00d0*/ 	.word	0x00000350
        /*00d4*/ 	.word	0x000000ff
        /*00d8*/ 	.word	0x00000010
        /*00dc*/ 	.short	0x0100
        /*00de*/ 	.byte	0x09
	.zero		1


	//   ....[5]....
        /*00e0*/ 	.word	0x00000360
        /*00e4*/ 	.word	0x000000ff
        /*00e8*/ 	.word	0x00000030
        /*00ec*/ 	.short	0x0100
        /*00ee*/ 	.byte	0x09
	.zero		1


	//   ....[6]....
        /*00f0*/ 	.word	0x00000370
        /*00f4*/ 	.word	0x000000ff
        /*00f8*/ 	.word	0x00000018
        /*00fc*/ 	.short	0x0100
        /*00fe*/ 	.byte	0x09
	.zero		1


	//   ....[7]....
        /*0100*/ 	.word	0x00000380
        /*0104*/ 	.word	0x000000ff
        /*0108*/ 	.word	0x00000038
        /*010c*/ 	.short	0x0100
        /*010e*/ 	.byte	0x09
	.zero		1


	//   ....[8]....
        /*0110*/ 	.word	0x00000580
        /*0114*/ 	.word	0x000000ff
        /*0118*/ 	.word	0x00000050
        /*011c*/ 	.short	0x0100
        /*011e*/ 	.byte	0x06
	.zero		1


	//   ....[9]....
        /*0120*/ 	.word	0x000005b0
        /*0124*/ 	.word	0x000000ff
        /*0128*/ 	.word	0x00000058
        /*012c*/ 	.short	0x0100
        /*012e*/ 	.byte	0x06
	.zero		1


	//   ....[10]....
        /*0130*/ 	.word	0x00001420
        /*0134*/ 	.word	0x00000004
        /*0138*/ 	.word	0x00000000
        /*013c*/ 	.short	0x010a
        /*013e*/ 	.byte	0x3f
	.zero		1


	//   ....[11]....
        /*0140*/ 	.word	0x00001460
        /*0144*/ 	.word	0x00000004
        /*0148*/ 	.word	0x00000000
        /*014c*/ 	.short	0x010a
        /*014e*/ 	.byte	0x3f
	.zero		1


	//   ....[12]....
        /*0150*/ 	.word	0x00001660
        /*0154*/ 	.word	0x00000007
        /*0158*/ 	.word	0x00000000
        /*015c*/ 	.short	0x010a
        /*015e*/ 	.byte	0x3f
	.zero		1


	//   ....[13]....
        /*0160*/ 	.word	0x000027e0
        /*0164*/ 	.word	0x00000007
        /*0168*/ 	.word	0x00000000
        /*016c*/ 	.short	0x010a
        /*016e*/ 	.byte	0x3f
	.zero		1


	//   ....[14]....
        /*0170*/ 	.word	0x00002d80
        /*0174*/ 	.word	0x00000008
        /*0178*/ 	.word	0x00000000
        /*017c*/ 	.short	0x010a
        /*017e*/ 	.byte	0x3f
	.zero		1


	//   ....[15]....
        /*0180*/ 	.word	0x00003620
        /*0184*/ 	.word	0x0000000d
        /*0188*/ 	.word	0x00000000
        /*018c*/ 	.short	0x0101
        /*018e*/ 	.byte	0x3f
	.zero		1


	//   ....[16]....
        /*0190*/ 	.word	0x00003b00
        /*0194*/ 	.word	0x00000008
        /*0198*/ 	.word	0x00000000
        /*019c*/ 	.short	0x010a
        /*019e*/ 	.byte	0x3f
	.zero		1


	//   ....[17]....
        /*01a0*/ 	.word	0x00004910
        /*01a4*/ 	.word	0x00000004
        /*01a8*/ 	.word	0x00000000
        /*01ac*/ 	.short	0x0101
        /*01ae*/ 	.byte	0x3f
	.zero		1


	//   ....[18]....
        /*01b0*/ 	.word	0x00004ee0
        /*01b4*/ 	.word	0x00000000
        /*01b8*/ 	.word	0x00000000
        /*01bc*/ 	.short	0x0101
        /*01be*/ 	.byte	0x3f
	.zero		1


	//   ....[19]....
        /*01c0*/ 	.word	0x0000f090
        /*01c4*/ 	.word	0x00000006
        /*01c8*/ 	.word	0x00000020
        /*01cc*/ 	.short	0x010a
        /*01ce*/ 	.byte	0x3f
	.zero		1


	//   ....[20]....
        /*01d0*/ 	.word	0x0000f510
        /*01d4*/ 	.word	0x00000003
        /*01d8*/ 	.word	0x00000058
        /*01dc*/ 	.short	0x0101
        /*01de*/ 	.byte	0x3f
	.zero		1


	//   ....[21]....
        /*01e0*/ 	.word	0x0000fc10
        /*01e4*/ 	.word	0x00000005
        /*01e8*/ 	.word	0x00000000
        /*01ec*/ 	.short	0x010a
        /*01ee*/ 	.byte	0x3f
	.zero		1


	//   ....[22]....
        /*01f0*/ 	.word	0x0000fc90
        /*01f4*/ 	.word	0x00000007
        /*01f8*/ 	.word	0x00000000
        /*01fc*/ 	.short	0x010a
        /*01fe*/ 	.byte	0x3f
	.zero		1


	//   ....[23]....
        /*0200*/ 	.word	0x0000fd20
        /*0204*/ 	.word	0x00000006
        /*0208*/ 	.word	0x00000000
        /*020c*/ 	.short	0x010a
        /*020e*/ 	.byte	0x3f
	.zero		1


	//   ....[24]....
        /*0210*/ 	.word	0x0000fdb0
        /*0214*/ 	.word	0x00000003
        /*0218*/ 	.word	0x00000000
        /*021c*/ 	.short	0x010a
        /*021e*/ 	.byte	0x3f
	.zero		1


	//   ....[25]....
        /*0220*/ 	.word	0x0000fe80
        /*0224*/ 	.word	0x00000004
        /*0228*/ 	.word	0x00000000
        /*022c*/ 	.short	0x010a
        /*022e*/ 	.byte	0x3f
	.zero		1


	//   ....[26]....
        /*0230*/ 	.word	0x0000fed0
        /*0234*/ 	.word	0x00000007
        /*0238*/ 	.word	0x00000000
        /*023c*/ 	.short	0x010a
        /*023e*/ 	.byte	0x3f
	.zero		1


	//   ....[27]....
        /*0240*/ 	.word	0x0000ff20
        /*0244*/ 	.word	0x00000008
        /*0248*/ 	.word	0x00000000
        /*024c*/ 	.short	0x010a
        /*024e*/ 	.byte	0x3f
	.zero		1


	//   ....[28]....
        /*0250*/ 	.word	0x0000fff0
        /*0254*/ 	.word	0x00000006
        /*0258*/ 	.word	0x00000020
        /*025c*/ 	.short	0x010a
        /*025e*/ 	.byte	0x3f
	.zero		1


	//   ....[29]....
        /*0260*/ 	.word	0x000100c0
        /*0264*/ 	.word	0x00000005
        /*0268*/ 	.word	0x00000000
        /*026c*/ 	.short	0x010a
        /*026e*/ 	.byte	0x3f
	.zero		1


	//   ....[30]....
        /*0270*/ 	.word	0x00010110
        /*0274*/ 	.word	0x00000007
        /*0278*/ 	.word	0x00000000
        /*027c*/ 	.short	0x010a
        /*027e*/ 	.byte	0x3f
	.zero		1


	//   ....[31]....
        /*0280*/ 	.word	0x00010160
        /*0284*/ 	.word	0x00000006
        /*0288*/ 	.word	0x00000000
        /*028c*/ 	.short	0x010a
        /*028e*/ 	.byte	0x3f
	.zero		1


	//----- nvinfo : EIATTR_NUM_MBARRIERS
	.align		4
.L_36:
        /*0290*/ 	.byte	0x03, 0x38
        /*0292*/ 	.short	0x000a


	//----- nvinfo : EIATTR_EXIT_INSTR_OFFSETS
	.align		4
        /*0294*/ 	.byte	0x04, 0x1c
        /*0296*/ 	.short	(.L_38 - .L_37)


	//   ....[0]....
.L_37:
        /*0298*/ 	.word	0x00000610


	//   ....[1]....
        /*029c*/ 	.word	0x00000ee0


	//   ....[2]....
        /*02a0*/ 	.word	0x0000e470


	//   ....[3]....
        /*02a4*/ 	.word	0x0000ea90


	//   ....[4]....
        /*02a8*/ 	.word	0x0000fe00


	//----- nvinfo : EIATTR_MAX_THREADS
	.align		4
.L_38:
        /*02ac*/ 	.byte	0x04, 0x05
        /*02ae*/ 	.short	(.L_40 - .L_39)
.L_39:
        /*02b0*/ 	.word	0x00000180
        /*02b4*/ 	.word	0x00000001
        /*02b8*/ 	.word	0x00000001


	//----- nvinfo : EIATTR_CRS_STACK_SIZE
	.align		4
.L_40:
        /*02bc*/ 	.byte	0x04, 0x1e
        /*02be*/ 	.short	(.L_42 - .L_41)
.L_41:
        /*02c0*/ 	.word	0x00000000


	//----- nvinfo : EIATTR_CBANK_PARAM_SIZE
	.align		4
.L_42:
        /*02c4*/ 	.byte	0x03, 0x19
        /*02c6*/ 	.short	0x0470


	//----- nvinfo : EIATTR_PARAM_CBANK
	.align		4
        /*02c8*/ 	.byte	0x04, 0x0a
        /*02ca*/ 	.short	(.L_44 - .L_43)
	.align		4
.L_43:
        /*02cc*/ 	.word	index@(.nv.constant0._ZN7cutlass13device_kernelINS_4gemm6kernel13GemmUniversalIN4cute5tupleIJiiiiEEENS1_10collective13CollectiveMmaINS1_39MainloopSm90TmaGmmaRmemAWarpSpecializedILi4ENS5_IJNS4_1CILi1EEESB_SB_EEENS1_35KernelTmaWarpSpecializedCooperativeEEENS5_IJNSA_ILi256EEENSA_ILi128EEESG_EEENS_12float_e5m2_tENS5_IJSB_llEEESI_NS5_IJlSB_lEEENS4_8TiledMMAINS4_8MMA_AtomIJNS4_4SM904GMMA31MMA_64x128x32_F32E5M2E5M2_RS_TNILNSO_7ScaleInE1ELSQ_1EEEEEENS4_6LayoutINS5_IJNSA_ILi2EEESB_SB_EEENS5_IJSB_NSA_ILi0EEESW_EEEEENS5_IJNS4_10UnderscoreESZ_SZ_EEEEENS4_13SM90_TMA_LOADENS4_14ComposedLayoutINS4_7SwizzleILi3ELi4ELi3EEENS4_18smem_ptr_flag_bitsILi8EEENST_INS5_IJSG_NSA_ILi8EEEEEENS5_IJSB_SG_EEEEEEENS4_9Copy_AtomIJNS4_39AutoVectorizingCopyWithAssumedAlignmentILi128EEESI_EEENS4_8identityES12_NS13_IS15_S17_NST_INS5_IJS18_SG_EEENS5_IJSG_SB_EEEEEEEvS1H_EENS_8epilogue10collective6detail29Sm90TmaWarpSpecializedAdapterINS1O_15DefaultEpilogueISI_SK_SK_NS1N_6thread17LinearCombinationISI_Li1EffLNS1S_9ScaleType4KindE0ELNS_15FloatRoundStyleE2ESI_EENS1_15EpilogueDefaultEEEEEvvEEEEvNT_6ParamsE)
        /*02d0*/ 	.short	0x0210
        /*02d2*/ 	.short	0x0470


	//----- nvinfo : EIATTR_SW_WAR
	.align		4
.L_44:
        /*02d4*/ 	.byte	0x04, 0x36
        /*02d6*/ 	.short	(.L_46 - .L_45)
.L_45:
        /*02d8*/ 	.word	0x00000008
.L_46:


//--------------------- .nv.callgraph             --------------------------
	.section	.nv.callgraph,"",@"SHT_CUDA_CALLGRAPH"
	.align	4
	.sectionentsize	8
	.align		4
        /*0000*/ 	.word	0x00000000
	.align		4
        /*0004*/ 	.word	0xffffffff
	.align		4
        /*0008*/ 	.word	index@(_ZN7cutlass13device_kernelINS_4gemm6kernel13GemmUniversalIN4cute5tupleIJiiiiEEENS1_10collective13CollectiveMmaINS1_39MainloopSm90TmaGmmaRmemAWarpSpecializedILi4ENS5_IJNS4_1CILi1EEESB_SB_EEENS1_35KernelTmaWarpSpecializedCooperativeEEENS5_IJNSA_ILi256EEENSA_ILi128EEESG_EEENS_12float_e5m2_tENS5_IJSB_llEEESI_NS5_IJlSB_lEEENS4_8TiledMMAINS4_8MMA_AtomIJNS4_4SM904GMMA31MMA_64x128x32_F32E5M2E5M2_RS_TNILNSO_7ScaleInE1ELSQ_1EEEEEENS4_6LayoutINS5_IJNSA_ILi2EEESB_SB_EEENS5_IJSB_NSA_ILi0EEESW_EEEEENS5_IJNS4_10UnderscoreESZ_SZ_EEEEENS4_13SM90_TMA_LOADENS4_14ComposedLayoutINS4_7SwizzleILi3ELi4ELi3EEENS4_18smem_ptr_flag_bitsILi8EEENST_INS5_IJSG_NSA_ILi8EEEEEENS5_IJSB_SG_EEEEEEENS4_9Copy_AtomIJNS4_39AutoVectorizingCopyWithAssumedAlignmentILi128EEESI_EEENS4_8identityES12_NS13_IS15_S17_NST_INS5_IJS18_SG_EEENS5_IJSG_SB_EEEEEEEvS1H_EENS_8epilogue10collective6detail29Sm90TmaWarpSpecializedAdapterINS1O_15DefaultEpilogueISI_SK_SK_NS1N_6thread17LinearCombinationISI_Li1EffLNS1S_9ScaleType4KindE0ELNS_15FloatRoundStyleE2ESI_EENS1_15EpilogueDefaultEEEEEvvEEEEvNT_6ParamsE)
	.align		4
        /*000c*/ 	.word	index@(__assertfail)
	.align		4
        /*0010*/ 	.word	0x00000000
	.align		4
        /*0014*/ 	.word	0xfffffffe
	.align		4
        /*0018*/ 	.word	0x00000000
	.align		4
        /*001c*/ 	.word	0xfffffffd
	.align		4
        /*0020*/ 	.word	0x00000000
	.align		4
        /*0024*/ 	.word	0xfffffffc


//--------------------- .nv.constant4             --------------------------
	.section	.nv.constant4,"a",@progbits
	.align	8
	.align		8
.nv.constant4:
        /*0000*/ 	.dword	__assertfail
	.align		8
        /*0008*/ 	.dword	__unnamed_1
	.align		8
        /*0010*/ 	.dword	__unnamed_2
	.align		8
        /*0018*/ 	.dword	_ZN40_INTERNAL_14e9ddde_4_k_cu_26b68110_266844cuda3std3__45__cpo5beginE
	.align		8
        /*0020*/ 	.dword	_ZN40_INTERNAL_14e9ddde_4_k_cu_26b68110_266844cuda3std3__45__cpo3endE
	.align		8
        /*0028*/ 	.dword	_ZN40_INTERNAL_14e9ddde_4_k_cu_26b68110_266844cuda3std3__45__cpo6cbeginE
	.align		8
        /*0030*/ 	.dword	_ZN40_INTERNAL_14e9ddde_4_k_cu_26b68110_266844cuda3std3__45__cpo4cendE
	.align		8
        /*0038*/ 	.dword	_ZN40_INTERNAL_14e9ddde_4_k_cu_26b68110_266844cuda3std3__442_GLOBAL__N__14e9ddde_4_k_cu_26b68110_266846ignoreE
	.align		8
        /*0040*/ 	.dword	_ZN40_INTERNAL_14e9ddde_4_k_cu_26b68110_266844cuda3std3__419piecewise_constructE
	.align		8
        /*0048*/ 	.dword	_ZN40_INTERNAL_14e9ddde_4_k_cu_26b68110_266844cuda3std3__48in_placeE
	.align		8
        /*0050*/ 	.dword	_ZN40_INTERNAL_14e9ddde_4_k_cu_26b68110_266844cuda3std6ranges3__45__cpo4swapE
	.align		8
        /*0058*/ 	.dword	_ZN40_INTERNAL_14e9ddde_4_k_cu_26b68110_266844cuda3std6ranges3__45__cpo9iter_moveE
	.align		8
        /*0060*/ 	.dword	_ZN40_INTERNAL_14e9ddde_4_k_cu_26b68110_266844cute7productE
	.align		8
        /*0068*/ 	.dword	_ZN40_INTERNAL_14e9ddde_4_k_cu_26b68110_266844cute1_E
	.align		8
        /*0070*/ 	.dword	$str$24
	.align		8
        /*0078*/ 	.dword	$str$25


//--------------------- .text._ZN7cutlass13device_kernelINS_4gemm6kernel13GemmUniversalIN4cute5tupleIJiiiiEEENS1_10collective13CollectiveMmaINS1_39MainloopSm90TmaGmmaRmemAWarpSpecializedILi4ENS5_IJNS4_1CILi1EEESB_SB_EEENS1_35KernelTmaWarpSpecializedCooperativeEEENS5_IJNSA_ILi256EEENSA_ILi128EEESG_EEENS_12float_e5m2_tENS5_IJSB_llEEESI_NS5_IJlSB_lEEENS4_8TiledMMAINS4_8MMA_AtomIJNS4_4SM904GMMA31MMA_64x128x32_F32E5M2E5M2_RS_TNILNSO_7ScaleInE1ELSQ_1EEEEEENS4_6LayoutINS5_IJNSA_ILi2EEESB_SB_EEENS5_IJSB_NSA_ILi0EEESW_EEEEENS5_IJNS4_10UnderscoreESZ_SZ_EEEEENS4_13SM90_TMA_LOADENS4_14ComposedLayoutINS4_7SwizzleILi3ELi4ELi3EEENS4_18smem_ptr_flag_bitsILi8EEENST_INS5_IJSG_NSA_ILi8EEEEEENS5_IJSB_SG_EEEEEEENS4_9Copy_AtomIJNS4_39AutoVectorizingCopyWithAssumedAlignmentILi128EEESI_EEENS4_8identityES12_NS13_IS15_S17_NST_INS5_IJS18_SG_EEENS5_IJSG_SB_EEEEEEEvS1H_EENS_8epilogue10collective6detail29Sm90TmaWarpSpecializedAdapterINS1O_15DefaultEpilogueISI_SK_SK_NS1N_6thread17LinearCombinationISI_Li1EffLNS1S_9ScaleType4KindE0ELNS_15FloatRoundStyleE2ESI_EENS1_15EpilogueDefaultEEEEEvvEEEEvNT_6ParamsE --------------------------
	.section	.text._ZN7cutlass13device_kernelINS_4gemm6kernel13GemmUniversalIN4cute5tupleIJiiiiEEENS1_10collective13CollectiveMmaINS1_39MainloopSm90TmaGmmaRmemAWarpSpecializedILi4ENS5_IJNS4_1CILi1EEESB_SB_EEENS1_35KernelTmaWarpSpecializedCooperativeEEENS5_IJNSA_ILi256EEENSA_ILi128EEESG_EEENS_12float_e5m2_tENS5_IJSB_llEEESI_NS5_IJlSB_lEEENS4_8TiledMMAINS4_8MMA_AtomIJNS4_4SM904GMMA31MMA_64x128x32_F32E5M2E5M2_RS_TNILNSO_7ScaleInE1ELSQ_1EEEEEENS4_6LayoutINS5_IJNSA_ILi2EEESB_SB_EEENS5_IJSB_NSA_ILi0EEESW_EEEEENS5_IJNS4_10UnderscoreESZ_SZ_EEEEENS4_13SM90_TMA_LOADENS4_14ComposedLayoutINS4_7SwizzleILi3ELi4ELi3EEENS4_18smem_ptr_flag_bitsILi8EEENST_INS5_IJSG_NSA_ILi8EEEEEENS5_IJSB_SG_EEEEEEENS4_9Copy_AtomIJNS4_39AutoVectorizingCopyWithAssumedAlignmentILi128EEESI_EEENS4_8identityES12_NS13_IS15_S17_NST_INS5_IJS18_SG_EEENS5_IJSG_SB_EEEEEEEvS1H_EENS_8epilogue10collective6detail29Sm90TmaWarpSpecializedAdapterINS1O_15DefaultEpilogueISI_SK_SK_NS1N_6thread17LinearCombinationISI_Li1EffLNS1S_9ScaleType4KindE0ELNS_15FloatRoundStyleE2ESI_EENS1_15EpilogueDefaultEEEEEvvEEEEvNT_6ParamsE,"ax",@progbits
	.align	128
.text._ZN7cutlass13device_kernelINS_4gemm6kernel13GemmUniversalIN4cute5tupleIJiiiiEEENS1_10collective13CollectiveMmaINS1_39MainloopSm90TmaGmmaRmemAWarpSpecializedILi4ENS5_IJNS4_1CILi1EEESB_SB_EEENS1_35KernelTmaWarpSpecializedCooperativeEEENS5_IJNSA_ILi256EEENSA_ILi128EEESG_EEENS_12float_e5m2_tENS5_IJSB_llEEESI_NS5_IJlSB_lEEENS4_8TiledMMAINS4_8MMA_AtomIJNS4_4SM904GMMA31MMA_64x128x32_F32E5M2E5M2_RS_TNILNSO_7ScaleInE1ELSQ_1EEEEEENS4_6LayoutINS5_IJNSA_ILi2EEESB_SB_EEENS5_IJSB_NSA_ILi0EEESW_EEEEENS5_IJNS4_10UnderscoreESZ_SZ_EEEEENS4_13SM90_TMA_LOADENS4_14ComposedLayoutINS4_7SwizzleILi3ELi4ELi3EEENS4_18smem_ptr_flag_bitsILi8EEENST_INS5_IJSG_NSA_ILi8EEEEEENS5_IJSB_SG_EEEEEEENS4_9Copy_AtomIJNS4_39AutoVectorizingCopyWithAssumedAlignmentILi128EEESI_EEENS4_8identityES12_NS13_IS15_S17_NST_INS5_IJS18_SG_EEENS5_IJSG_SB_EEEEEEEvS1H_EENS_8epilogue10collective6detail29Sm90TmaWarpSpecializedAdapterINS1O_15DefaultEpilogueISI_SK_SK_NS1N_6thread17LinearCombinationISI_Li1EffLNS1S_9ScaleType4KindE0ELNS_15FloatRoundStyleE2ESI_EENS1_15EpilogueDefaultEEEEEvvEEEEvNT_6ParamsE:
        .type           _ZN7cutlass13device_kernelINS_4gemm6kernel13GemmUniversalIN4cute5tupleIJiiiiEEENS1_10collective13CollectiveMmaINS1_39MainloopSm90TmaGmmaRmemAWarpSpecializedILi4ENS5_IJNS4_1CILi1EEESB_SB_EEENS1_35KernelTmaWarpSpecializedCooperativeEEENS5_IJNSA_ILi256EEENSA_ILi128EEESG_EEENS_12float_e5m2_tENS5_IJSB_llEEESI_NS5_IJlSB_lEEENS4_8TiledMMAINS4_8MMA_AtomIJNS4_4SM904GMMA31MMA_64x128x32_F32E5M2E5M2_RS_TNILNSO_7ScaleInE1ELSQ_1EEEEEENS4_6LayoutINS5_IJNSA_ILi2EEESB_SB_EEENS5_IJSB_NSA_ILi0EEESW_EEEEENS5_IJNS4_10UnderscoreESZ_SZ_EEEEENS4_13SM90_TMA_LOADENS4_14ComposedLayoutINS4_7SwizzleILi3ELi4ELi3EEENS4_18smem_ptr_flag_bitsILi8EEENST_INS5_IJSG_NSA_ILi8EEEEEENS5_IJSB_SG_EEEEEEENS4_9Copy_AtomIJNS4_39AutoVectorizingCopyWithAssumedAlignmentILi128EEESI_EEENS4_8identityES12_NS13_IS15_S17_NST_INS5_IJS18_SG_EEENS5_IJSG_SB_EEEEEEEvS1H_EENS_8epilogue10collective6detail29Sm90TmaWarpSpecializedAdapterINS1O_15DefaultEpilogueISI_SK_SK_NS1N_6thread17LinearCombinationISI_Li1EffLNS1S_9ScaleType4KindE0ELNS_15FloatRoundStyleE2ESI_EENS1_15EpilogueDefaultEEEEEvvEEEEvNT_6ParamsE,@function
        .size           _ZN7cutlass13device_kernelINS_4gemm6kernel13GemmUniversalIN4cute5tupleIJiiiiEEENS1_10collective13CollectiveMmaINS1_39MainloopSm90TmaGmmaRmemAWarpSpecializedILi4ENS5_IJNS4_1CILi1EEESB_SB_EEENS1_35KernelTmaWarpSpecializedCooperativeEEENS5_IJNSA_ILi256EEENSA_ILi128EEESG_EEENS_12float_e5m2_tENS5_IJSB_llEEESI_NS5_IJlSB_lEEENS4_8TiledMMAINS4_8MMA_AtomIJNS4_4SM904GMMA31MMA_64x128x32_F32E5M2E5M2_RS_TNILNSO_7ScaleInE1ELSQ_1EEEEEENS4_6LayoutINS5_IJNSA_ILi2EEESB_SB_EEENS5_IJSB_NSA_ILi0EEESW_EEEEENS5_IJNS4_10UnderscoreESZ_SZ_EEEEENS4_13SM90_TMA_LOADENS4_14ComposedLayoutINS4_7SwizzleILi3ELi4ELi3EEENS4_18smem_ptr_flag_bitsILi8EEENST_INS5_IJSG_NSA_ILi8EEEEEENS5_IJSB_SG_EEEEEEENS4_9Copy_AtomIJNS4_39AutoVectorizingCopyWithAssumedAlignmentILi128EEESI_EEENS4_8identityES12_NS13_IS15_S17_NST_INS5_IJS18_SG_EEENS5_IJSG_SB_EEEEEEEvS1H_EENS_8epilogue10collective6detail29Sm90TmaWarpSpecializedAdapterINS1O_15DefaultEpilogueISI_SK_SK_NS1N_6thread17LinearCombinationISI_Li1EffLNS1S_9ScaleType4KindE0ELNS_15FloatRoundStyleE2ESI_EENS1_15EpilogueDefaultEEEEEvvEEEEvNT_6ParamsE,(.L_x_341 - _ZN7cutlass13device_kernelINS_4gemm6kernel13GemmUniversalIN4cute5tupleIJiiiiEEENS1_10collective13CollectiveMmaINS1_39MainloopSm90TmaGmmaRmemAWarpSpecializedILi4ENS5_IJNS4_1CILi1EEESB_SB_EEENS1_35KernelTmaWarpSpecializedCooperativeEEENS5_IJNSA_ILi256EEENSA_ILi128EEESG_EEENS_12float_e5m2_tENS5_IJSB_llEEESI_NS5_IJlSB_lEEENS4_8TiledMMAINS4_8MMA_AtomIJNS4_4SM904GMMA31MMA_64x128x32_F32E5M2E5M2_RS_TNILNSO_7ScaleInE1ELSQ_1EEEEEENS4_6LayoutINS5_IJNSA_ILi2EEESB_SB_EEENS5_IJSB_NSA_ILi0EEESW_EEEEENS5_IJNS4_10UnderscoreESZ_SZ_EEEEENS4_13SM90_TMA_LOADENS4_14ComposedLayoutINS4_7SwizzleILi3ELi4ELi3EEENS4_18smem_ptr_flag_bitsILi8EEENST_INS5_IJSG_NSA_ILi8EEEEEENS5_IJSB_SG_EEEEEEENS4_9Copy_AtomIJNS4_39AutoVectorizingCopyWithAssumedAlignmentILi128EEESI_EEENS4_8identityES12_NS13_IS15_S17_NST_INS5_IJS18_SG_EEENS5_IJSG_SB_EEEEEEEvS1H_EENS_8epilogue10collective6detail29Sm90TmaWarpSpecializedAdapterINS1O_15DefaultEpilogueISI_SK_SK_NS1N_6thread17LinearCombinationISI_Li1EffLNS1S_9ScaleType4KindE0ELNS_15FloatRoundStyleE2ESI_EENS1_15EpilogueDefaultEEEEEvvEEEEvNT_6ParamsE)
        .other          _ZN7cutlass13device_kernelINS_4gemm6kernel13GemmUniversalIN4cute5tupleIJiiiiEEENS1_10collective13CollectiveMmaINS1_39MainloopSm90TmaGmmaRmemAWarpSpecializedILi4ENS5_IJNS4_1CILi1EEESB_SB_EEENS1_35KernelTmaWarpSpecializedCooperativeEEENS5_IJNSA_ILi256EEENSA_ILi128EEESG_EEENS_12float_e5m2_tENS5_IJSB_llEEESI_NS5_IJlSB_lEEENS4_8TiledMMAINS4_8MMA_AtomIJNS4_4SM904GMMA31MMA_64x128x32_F32E5M2E5M2_RS_TNILNSO_7ScaleInE1ELSQ_1EEEEEENS4_6LayoutINS5_IJNSA_ILi2EEESB_SB_EEENS5_IJSB_NSA_ILi0EEESW_EEEEENS5_IJNS4_10UnderscoreESZ_SZ_EEEEENS4_13SM90_TMA_LOADENS4_14ComposedLayoutINS4_7SwizzleILi3ELi4ELi3EEENS4_18smem_ptr_flag_bitsILi8EEENST_INS5_IJSG_NSA_ILi8EEEEEENS5_IJSB_SG_EEEEEEENS4_9Copy_AtomIJNS4_39AutoVectorizingCopyWithAssumedAlignmentILi128EEESI_EEENS4_8identityES12_NS13_IS15_S17_NST_INS5_IJS18_SG_EEENS5_IJSG_SB_EEEEEEEvS1H_EENS_8epilogue10collective6detail29Sm90TmaWarpSpecializedAdapterINS1O_15DefaultEpilogueISI_SK_SK_NS1N_6thread17LinearCombinationISI_Li1EffLNS1S_9ScaleType4KindE0ELNS_15FloatRoundStyleE2ESI_EENS1_15EpilogueDefaultEEEEEvvEEEEvNT_6ParamsE,@"STO_CUDA_ENTRY STV_DEFAULT"
_ZN7cutlass13device_kernelINS_4gemm6kernel13GemmUniversalIN4cute5tupleIJiiiiEEENS1_10collective13CollectiveMmaINS1_39MainloopSm90TmaGmmaRmemAWarpSpecializedILi4ENS5_IJNS4_1CILi1EEESB_SB_EEENS1_35KernelTmaWarpSpecializedCooperativeEEENS5_IJNSA_ILi256EEENSA_ILi128EEESG_EEENS_12float_e5m2_tENS5_IJSB_llEEESI_NS5_IJlSB_lEEENS4_8TiledMMAINS4_8MMA_AtomIJNS4_4SM904GMMA31MMA_64x128x32_F32E5M2E5M2_RS_TNILNSO_7ScaleInE1ELSQ_1EEEEEENS4_6LayoutINS5_IJNSA_ILi2EEESB_SB_EEENS5_IJSB_NSA_ILi0EEESW_EEEEENS5_IJNS4_10UnderscoreESZ_SZ_EEEEENS4_13SM90_TMA_LOADENS4_14ComposedLayoutINS4_7SwizzleILi3ELi4ELi3EEENS4_18smem_ptr_flag_bitsILi8EEENST_INS5_IJSG_NSA_ILi8EEEEEENS5_IJSB_SG_EEEEEEENS4_9Copy_AtomIJNS4_39AutoVectorizingCopyWithAssumedAlignmentILi128EEESI_EEENS4_8identityES12_NS13_IS15_S17_NST_INS5_IJS18_SG_EEENS5_IJSG_SB_EEEEEEEvS1H_EENS_8epilogue10collective6detail29Sm90TmaWarpSpecializedAdapterINS1O_15DefaultEpilogueISI_SK_SK_NS1N_6thread17LinearCombinationISI_Li1EffLNS1S_9ScaleType4KindE0ELNS_15FloatRoundStyleE2ESI_EENS1_15EpilogueDefaultEEEEEvvEEEEvNT_6ParamsE:
[----:B------:R-:W0:Y:S01]  /*0000*/  LDC R1, c[0x0][0x28] ;  /* 0x00000a00ff017b82 */ /* 0x000e220000000800 */
[----:B------:R-:W1:Y:S01]  /*0010*/  S2R R18, SR_TID.X ;  /* 0x0000000000127919 */ /* 0x000e620000002100 */
[----:B------:R-:W-:Y:S01]  /*0020*/  ELECT P0, URZ, PT ;  /* 0x00000000003f782f */ /* 0x000fe20003800000 */
[----:B------:R-:W-:Y:S01]  /*0030*/  BSSY B0, `(.L_x_0) ;  /* 0x0000015000007945 */ /* 0x000fe20003800000 */
[--C-:B-1----:R-:W-:Y:S02]  /*0040*/  SHF.R.U32.HI R0, RZ, 0x5, R18.reuse ;  /* 0x00000005ff007819 */ /* 0x102fe40000011612 */
[----:B------:R-:W-:-:S03]  /*0050*/  SHF.R.U32.HI R2, RZ, 0x7, R18 ;  /* 0x00000007ff027819 */ /* 0x000fc60000011612 */
[----:B------:R-:W1:Y:S04]  /*0060*/  SHFL.IDX PT, R3, R0, RZ, 0x1f ;  /* 0x00001fff00037589 */ /* 0x000e6800000e0000 */
[----:B------:R-:W2:Y:S01]  /*0070*/  SHFL.IDX PT, R2, R2, RZ, 0x1f ;  /* 0x00001fff02027589 */ /* 0x000ea200000e0000 */
[----:B-1----:R-:W-:Y:S02]  /*0080*/  R2UR UR4, R3 ;  /* 0x00000000030472ca */ /* 0x002fe400000e0000 */
[----:B--2---:R-:W-:-:S11]  /*0090*/  R2UR UR6, R2 ;  /* 0x00000000020672ca */ /* 0x004fd600000e0000 */
[----:B------:R-:W-:Y:S02]  /*00a0*/  USHF.R.S32.HI UR5, URZ, 0x1f, UR4 ;  /* 0x0000001f3f057899 */ /* 0x000fe40008011404 */
[----:B------:R-:W-:Y:S02]  /*00b0*/  ISETP.NE.OR P0, PT, RZ, UR4, !P0 ;  /* 0x00000004ff007c0c */ /* 0x000fe4000c705670 */
[----:B------:R-:W-:-:S04]  /*00c0*/  ULEA.HI UR5, UR5, UR4, URZ, 0x2 ;  /* 0x0000000405057291 */ /* 0x000fc8000f8f103f */
[----:B------:R-:W-:-:S04]  /*00d0*/  ULOP3.LUT UR5, UR5, 0xfffffffc, URZ, 0xc0, !UPT ;  /* 0xfffffffc05057892 */ /* 0x000fc8000f8ec03f */
[----:B------:R-:W-:-:S03]  /*00e0*/  UIADD3 UR8, UR4, -UR5, URZ ;  /* 0x8000000504087290 */ /* 0x000fc6000fffe03f */
[----:B0-----:R-:W-:Y:S09]  /*00f0*/  @P0 BRA `(.L_x_1) ;  /* 0x0000000000200947 */ /* 0x001ff20003800000 */
[----:B------:R-:W-:Y:S02]  /*0100*/  ULDC.64 UR4, c[0x0][0x198] ;  /* 0x0000660000047ab9 */ /* 0x000fe40000000a00 */
[----:B------:R-:W-:Y:S02]  /*0110*/  UIADD3 UR10, UP0, UR4, 0xf0, URZ ;  /* 0x000000f0040a7890 */ /* 0x000fe4000ff1e03f */
[----:B------:R-:W-:Y:S02]  /*0120*/  UIADD3 UR4, UP1, UR4, 0x1f0, URZ ;  /* 0x000001f004047890 */ /* 0x000fe4000ff3e03f */
[----:B------:R-:W-:Y:S02]  /*0130*/  UIADD3.X UR11, URZ, UR5, URZ, UP0, !UPT ;  /* 0x000000053f0b7290 */ /* 0x000fe400087fe43f */
[----:B------:R-:W-:-:S07]  /*0140*/  UIADD3.X UR5, URZ, UR5, URZ, UP1, !UPT ;  /* 0x000000053f057290 */ /* 0x000fce0008ffe43f */
[----:B------:R0:W-:Y:S02]  /*0150*/  UTMACCTL.PF [UR10] ;  /* 0x000000000a0079b9 */ /* 0x0001e40008040000 */
[----:B------:R0:W-:Y:S02]  /*0160*/  UTMACCTL.PF [UR4] ;  /* 0x00000000040079b9 */ /* 0x0001e40008040000 */
[----:B0-----:R-:W-:Y:S01]  /*0170*/  NOP ;  /* 0x0000000000007918 */ /* 0x001fe20000000000 */
.L_x_1:
[----:B------:R-:W-:Y:S05]  /*0180*/  BSYNC B0 ;  /* 0x0000000000007941 */ /* 0x000fea0003800000 */
.L_x_0:
[----:B------:R-:W0:Y:S01]  /*0190*/  SHFL.IDX PT, R2, R0, RZ, 0x1f ;  /* 0x00001fff00027589 */ /* 0x000e2200000e0000 */
[----:B------:R-:W-:Y:S01]  /*01a0*/  UISETP.NE.AND UP0, UPT, UR8, 0x3, UPT ;  /* 0x000000030800788c */ /* 0x000fe2000bf05270 */
[----:B------:R-:W-:Y:S01]  /*01b0*/  ISETP.NE.AND P1, PT, RZ, UR6, PT ;  /* 0x00000006ff007c0c */ /* 0x000fe2000bf25270 */
[----:B------:R-:W-:Y:S02]  /*01c0*/  UIADD3 UR10, UR6, -0x1, URZ ;  /* 0xffffffff060a7890 */ /* 0x000fe4000fffe03f */
[----:B------:R-:W-:Y:S02]  /*01d0*/  UISETP.EQ.OR UP0, UPT, UR8, URZ, !UP0 ;  /* 0x0000003f0800728c */ /* 0x000fe4000c702670 */
[----:B------:R-:W-:Y:S02]  /*01e0*/  UISETP.GE.U32.AND UP1, UPT, UR10, 0x2, UPT ;  /* 0x000000020a00788c */ /* 0x000fe4000bf26070 */
[----:B------:R-:W-:-:S04]  /*01f0*/  UISETP.EQ.AND UP0, UPT, UR6, URZ, UP0 ;  /* 0x0000003f0600728c */ /* 0x000fc80008702270 */
[----:B------:R-:W-:-:S04]  /*0200*/  USEL UR42, URZ, 0x1, !UP0 ;  /* 0x000000013f2a7887 */ /* 0x000fc8000c000000 */
[----:B------:R-:W-:Y:S01]  /*0210*/  USEL UR42, UR42, 0x2, UP1 ;  /* 0x000000022a2a7887 */ /* 0x000fe20008800000 */
[----:B0-----:R-:W-:-:S13]  /*0220*/  ISETP.NE.AND P0, PT, R2, RZ, PT ;  /* 0x000000ff0200720c */ /* 0x001fda0003f05270 */
[----:B------:R-:W-:Y:S05]  /*0230*/  @P0 BRA `(.L_x_2) ;  /* 0x0000000000580947 */ /* 0x000fea0003800000 */
[----:B------:R-:W0:Y:S01]  /*0240*/  S2UR UR9, SR_CgaCtaId ;  /* 0x00000000000979c3 */ /* 0x000e220000008800 */
[----:B------:R-:W-:Y:S01]  /*0250*/  UMOV UR4, 0x400 ;  /* 0x0000040000047882 */ /* 0x000fe20000000000 */
[----:B------:R-:W-:Y:S01]  /*0260*/  UMOV UR5, 0x1 ;  /* 0x0000000100057882 */ /* 0x000fe20000000000 */
[----:B------:R-:W-:Y:S01]  /*0270*/  UMOV UR6, 0x100 ;  /* 0x0000010000067882 */ /* 0x000fe20000000000 */
[----:B------:R-:W-:Y:S01]  /*0280*/  ELECT P0, URZ, PT ;  /* 0x00000000003f782f */ /* 0x000fe20003800000 */
[----:B------:R-:W-:-:S04]  /*0290*/  UIADD3 UR6, -UR6, 0x100000, URZ ;  /* 0x0010000006067890 */ /* 0x000fc8000fffe13f */
[----:B------:R-:W-:Y:S02]  /*02a0*/  USHF.L.U32 UR7, UR6, 0xb, URZ ;  /* 0x0000000b06077899 */ /* 0x000fe4000800063f */
[----:B------:R-:W-:Y:S02]  /*02b0*/  USHF.L.U32 UR6, UR6, 0x1, URZ ;  /* 0x0000000106067899 */ /* 0x000fe4000800063f */
[----:B0-----:R-:W-:Y:S02]  /*02c0*/  ULEA UR9, UR9, UR4, 0x18 ;  /* 0x0000000409097291 */ /* 0x001fe4000f8ec03f */
[----:B------:R-:W-:-:S04]  /*02d0*/  UIADD3 UR4, -UR5, 0x100000, URZ ;  /* 0x0010000005047890 */ /* 0x000fc8000fffe13f */
[----:B------:R-:W-:Y:S02]  /*02e0*/  USHF.L.U32 UR5, UR4, 0xb, URZ ;  /* 0x0000000b04057899 */ /* 0x000fe4000800063f */
[----:B------:R-:W-:Y:S01]  /*02f0*/  USHF.L.U32 UR4, UR4, 0x1, URZ ;  /* 0x0000000104047899 */ /* 0x000fe2000800063f */
[----:B------:R-:W0:Y:S11]  /*0300*/  FENCE.VIEW.ASYNC.S ;  /* 0x00000000000073c6 */ /* 0x000e360000000000 */
[----:B0-----:R0:W1:Y:S01]  /*0310*/  SYNCS.EXCH.64 URZ, [UR9], UR4 ;  /* 0x00000004093f75b2 */ /* 0x0010620008000100 */
[----:B------:R0:W2:Y:S01]  /*0320*/  SYNCS.EXCH.64 URZ, [UR9+0x20], UR6 ;  /* 0x00002006093f75b2 */ /* 0x0000a20008000100 */
[----:B------:R0:W3:Y:S01]  /*0330*/  SYNCS.EXCH.64 URZ, [UR9+0x8], UR4 ;  /* 0x00000804093f75b2 */ /* 0x0000e20008000100 */
[----:B------:R0:W4:Y:S01]  /*0340*/  SYNCS.EXCH.64 URZ, [UR9+0x28], UR6 ;  /* 0x00002806093f75b2 */ /* 0x0001220008000100 */
[----:B------:R0:W0:Y:S01]  /*0350*/  SYNCS.EXCH.64 URZ, [UR9+0x10], UR4 ;  /* 0x00001004093f75b2 */ /* 0x0000220008000100 */
[----:B------:R0:W0:Y:S01]  /*0360*/  SYNCS.EXCH.64 URZ, [UR9+0x30], UR6 ;  /* 0x00003006093f75b2 */ /* 0x0000220008000100 */
[----:B------:R0:W0:Y:S01]  /*0370*/  SYNCS.EXCH.64 URZ, [UR9+0x18], UR4 ;  /* 0x00001804093f75b2 */ /* 0x0000220008000100 */
[----:B------:R0:W0:Y:S01]  /*0380*/  SYNCS.EXCH.64 URZ, [UR9+0x38], UR6 ;  /* 0x00003806093f75b2 */ /* 0x0000220008000100 */
[----:B------:R-:W-:Y:S01]  /*0390*/  NOP ;  /* 0x0000000000007918 */ /* 0x000fe20000000000 */
.L_x_2:
[----:B------:R-:W5:Y:S01]  /*03a0*/  SHFL.IDX PT, R0, R0, RZ, 0x1f ;  /* 0x00001fff00007589 */ /* 0x000f6200000e0000 */
[----:B------:R-:W1:Y:S01]  /*03b0*/  LDC R2, c[0x0][0x65c] ;  /* 0x00019700ff027b82 */ /* 0x000e620000000800 */
[----:B------:R-:W-:Y:S01]  /*03c0*/  ELECT P0, URZ, PT ;  /* 0x00000000003f782f */ /* 0x000fe20003800000 */
[----:B------:R-:W-:Y:S01]  /*03d0*/  NOP ;  /* 0x0000000000007918 */ /* 0x000fe20000000000 */
[----:B------:R-:W2:Y:S01]  /*03e0*/  S2R R4, SR_CTAID.X ;  /* 0x0000000000047919 */ /* 0x000ea20000002500 */
[----:B0-----:R-:W-:Y:S01]  /*03f0*/  UMOV UR4, 0x20 ;  /* 0x0000002000047882 */ /* 0x001fe20000000000 */
[----:B------:R-:W-:Y:S01]  /*0400*/  IMAD.MOV.U32 R5, RZ, RZ, RZ ;  /* 0x000000ffff057224 */ /* 0x000fe200078e00ff */
[----:B------:R-:W-:Y:S01]  /*0410*/  NOP ;  /* 0x0000000000007918 */ /* 0x000fe20000000000 */
[----:B-----5:R-:W-:Y:S02]  /*0420*/  ISETP.NE.OR P0, PT, R0, RZ, !P0 ;  /* 0x000000ff0000720c */ /* 0x020fe40004705670 */
[----:B-1----:R-:W-:Y:S01]  /*0430*/  ISETP.NE.AND P2, PT, R2, 0x1, PT ;  /* 0x000000010200780c */ /* 0x002fe20003f45270 */
[----:B------:R-:W0:Y:S03]  /*0440*/  S2R R0, SR_CTAID.Y ;  /* 0x0000000000007919 */ /* 0x000e260000002600 */
[----:B------:R-:W-:-:S07]  /*0450*/  P2R R3, PR, RZ, 0x4 ;  /* 0x00000004ff037803 */ /* 0x000fce0000000000 */
[----:B------:R-:W-:Y:S01]  /*0460*/  VOTEU.ALL UP0, P0 ;  /* 0x00000000003f7886 */ /* 0x000fe20000000000 */
[----:B------:R-:W-:Y:S01]  /*0470*/  VOTEU.ALL UP1, P0 ;  /* 0x00000000003f7886 */ /* 0x000fe20000020000 */
[----:B------:R-:W2:Y:S01]  /*0480*/  @P2 LDC R17, c[0x0][0x10] ;  /* 0x00000400ff112b82 */ /* 0x000ea20000000800 */
[----:B------:R-:W-:Y:S02]  /*0490*/  @P2 IMAD.MOV.U32 R7, RZ, RZ, RZ ;  /* 0x000000ffff072224 */ /* 0x000fe400078e00ff */
[----:B------:R-:W-:Y:S01]  /*04a0*/  @!UP0 UMOV UR6, 0x400 ;  /* 0x0000040000068882 */ /* 0x000fe20000000000 */
[----:B------:R-:W-:-:S04]  /*04b0*/  @!UP0 UIADD3 UR4, -UR4, 0x100000, URZ ;  /* 0x0010000004048890 */ /* 0x000fc8000fffe13f */
[----:B------:R-:W-:Y:S02]  /*04c0*/  @!UP0 USHF.L.U32 UR5, UR4, 0xb, URZ ;  /* 0x0000000b04058899 */ /* 0x000fe4000800063f */
[----:B------:R-:W-:Y:S01]  /*04d0*/  @!UP0 USHF.L.U32 UR4, UR4, 0x1, URZ ;  /* 0x0000000104048899 */ /* 0x000fe2000800063f */
[----:B------:R-:W-:Y:S01]  /*04e0*/  @P2 IMAD.MOV.U32 R9, RZ, RZ, RZ ;  /* 0x000000ffff092224 */ /* 0x000fe200078e00ff */
[----:B------:R-:W1:Y:S08]  /*04f0*/  @!UP0 S2UR UR7, SR_CgaCtaId ;  /* 0x00000000000789c3 */ /* 0x000e700000008800 */
[----:B------:R-:W5:Y:S01]  /*0500*/  @!P2 LDC R3, c[0x0][0xc] ;  /* 0x00000300ff03ab82 */ /* 0x000f620000000800 */
[----:B0-----:R-:W-:-:S04]  /*0510*/  @P2 IMAD.MOV.U32 R6, RZ, RZ, R0 ;  /* 0x000000ffff062224 */ /* 0x001fc800078e0000 */
[----:B--2---:R-:W-:-:S04]  /*0520*/  @P2 IMAD.WIDE.U32 R16, R4, R17, R6 ;  /* 0x0000001104102225 */ /* 0x004fc800078e0006 */
[----:B------:R-:W-:Y:S01]  /*0530*/  @P2 IMAD.IADD R17, R17, 0x1, R9 ;  /* 0x0000000111112824 */ /* 0x000fe200078e0209 */
[----:B-1----:R-:W-:Y:S01]  /*0540*/  @!UP0 ULEA UR6, UR7, UR6, 0x18 ;  /* 0x0000000607068291 */ /* 0x002fe2000f8ec03f */
[----:B------:R-:W-:Y:S01]  /*0550*/  VOTEU.ALL UP0, P0 ;  /* 0x00000000003f7886 */ /* 0x000fe20000000000 */
[----:B-----5:R-:W-:Y:S01]  /*0560*/  @!P2 IMAD.WIDE.U32 R6, R3, R0, R4 ;  /* 0x000000000306a225 */ /* 0x020fe200078e0004 */
[----:B------:R-:W0:Y:S09]  /*0570*/  FENCE.VIEW.ASYNC.S ;  /* 0x00000000000073c6 */ /* 0x000e320000000000 */
[----:B0-----:R0:W3:Y:S01]  /*0580*/  @!UP0 SYNCS.EXCH.64 URZ, [UR6+0x50], UR4 ;  /* 0x00005004063f85b2 */ /* 0x0010e20008000100 */
[----:B------:R-:W-:-:S02]  /*0590*/  @!P2 IMAD.MOV.U32 R16, RZ, RZ, R6 ;  /* 0x000000ffff10a224 */ /* 0x000fc400078e0006 */
[----:B------:R-:W-:Y:S01]  /*05a0*/  @!P2 IMAD.MOV.U32 R17, RZ, RZ, R7 ;  /* 0x000000ffff11a224 */ /* 0x000fe200078e0007 */
[----:B------:R0:W3:Y:S01]  /*05b0*/  @!UP1 SYNCS.EXCH.64 URZ, [UR6+0x58], UR4 ;  /* 0x00005804063f95b2 */ /* 0x0000e20008000100 */
[----:B------:R-:W-:Y:S01]  /*05c0*/  NOP ;  /* 0x0000000000007918 */ /* 0x000fe20000000000 */
[----:B---34-:R-:W-:Y:S06]  /*05d0*/  BAR.SYNC.DEFER_BLOCKING 0x0 ;  /* 0x0000000000007b1d */ /* 0x018fec0000010000 */
[----:B------:R-:W-:Y:S05]  /*05e0*/  @!P1 BRA `(.L_x_3) ;  /* 0x000000dc00a49947 */ /* 0x000fea0003800000 */
[----:B------:R-:W-:-:S06]  /*05f0*/  UISETP.GT.U32.AND UP0, UPT, UR10, 0x1, UPT ;  /* 0x000000010a00788c */ /* 0x000fcc000bf04070 */
[----:B------:R-:W-:-:S13]  /*0600*/  PLOP3.LUT P0, PT, PT, PT, UP0, 0x80, 0x0 ;  /* 0x000000000000781c */ /* 0x000fda0003f0f008 */
[----:B0-----:R-:W-:Y:S05]  /*0610*/  @P0 EXIT ;  /* 0x000000000000094d */ /* 0x001fea0003800000 */
[----:B------:R-:W-:Y:S01]  /*0620*/  ULDC.64 UR4, c[0x0][0x650] ;  /* 0x0001940000047ab9 */ /* 0x000fe20000000a00 */
[----:B------:R-:W-:Y:S01]  /*0630*/  PRMT R3, RZ, 0x7610, R3 ;  /* 0x00007610ff037816 */ /* 0x000fe20000000003 */
[----:B------:R-:W-:Y:S01]  /*0640*/  IMAD.MOV.U32 R152, RZ, RZ, -0x1 ;  /* 0xffffffffff987424 */ /* 0x000fe200078e00ff */
[----:B------:R-:W-:Y:S01]  /*0650*/  ISETP.GE.U32.AND P0, PT, R16, UR4, PT ;  /* 0x0000000410007c0c */ /* 0x000fe2000bf06070 */
[----:B------:R-:W-:Y:S02]  /*0660*/  IMAD.MOV.U32 R23, RZ, RZ, -0x1 ;  /* 0xffffffffff177424 */ /* 0x000fe400078e00ff */
[----:B------:R-:W-:Y:S01]  /*0670*/  IMAD.MOV.U32 R22, RZ, RZ, -0x1 ;  /* 0xffffffffff167424 */ /* 0x000fe200078e00ff */
[----:B------:R-:W-:-:S13]  /*0680*/  ISETP.GE.U32.AND.EX P0, PT, R17, UR5, PT, P0 ;  /* 0x0000000511007c0c */ /* 0x000fda000bf06100 */
[----:B------:R-:W-:Y:S05]  /*0690*/  @P0 BRA `(.L_x_4) ;  /* 0x0000000400580947 */ /* 0x000fea0003800000 */
[----:B------:R-:W0:Y:S01]  /*06a0*/  LDC.64 R14, c[0x0][0x628] ;  /* 0x00018a00ff0e7b82 */ /* 0x000e220000000a00 */
[----:B------:R-:W-:Y:S02]  /*06b0*/  IMAD.MOV.U32 R6, RZ, RZ, R16 ;  /* 0x000000ffff067224 */ /* 0x000fe400078e0010 */
[----:B------:R-:W-:-:S05]  /*06c0*/  IMAD.MOV.U32 R7, RZ, RZ, R17 ;  /* 0x000000ffff077224 */ /* 0x000fca00078e0011 */
[----:B------:R-:W1:Y:S08]  /*06d0*/  LDC R12, c[0x0][0x630] ;  /* 0x00018c00ff0c7b82 */ /* 0x000e700000000800 */
[----:B------:R-:W2:Y:S01]  /*06e0*/  LDC.64 R20, c[0x0][0x620] ;  /* 0x00018800ff147b82 */ /* 0x000ea20000000a00 */
[----:B0-----:R-:W-:-:S04]  /*06f0*/  ISETP.NE.U32.AND P0, PT, R14, RZ, PT ;  /* 0x000000ff0e00720c */ /* 0x001fc80003f05070 */
[----:B------:R-:W-:-:S13]  /*0700*/  ISETP.NE.AND.EX P0, PT, R15, RZ, PT, P0 ;  /* 0x000000ff0f00720c */ /* 0x000fda0003f05300 */
[----:B-12---:R-:W-:Y:S05]  /*0710*/  @!P0 BRA `(.L_x_5) ;  /* 0x0000000000288947 */ /* 0x006fea0003800000 */
[----:B------:R-:W0:Y:S02]  /*0720*/  LDC R3, c[0x0][0x634] ;  /* 0x00018d00ff037b82 */ /* 0x000e240000000800 */
[----:B0-----:R-:W-:-:S05]  /*0730*/  IADD3 R3, P0, R16, R3, RZ ;  /* 0x0000000310037210 */ /* 0x001fca0007f1e0ff */
[----:B------:R-:W-:-:S04]  /*0740*/  IMAD.X R13, RZ, RZ, R17, P0 ;  /* 0x000000ffff0d7224 */ /* 0x000fc800000e0611 */
[----:B------:R-:W-:-:S04]  /*0750*/  IMAD.WIDE.U32 R6, R13, R14, RZ ;  /* 0x0000000e0d067225 */ /* 0x000fc800078e00ff */
[----:B------:R-:W-:-:S04]  /*0760*/  IMAD.WIDE.U32 R8, P0, R3, R15, R6 ;  /* 0x0000000f03087225 */ /* 0x000fc80007800006 */
[----:B------:R-:W-:-:S04]  /*0770*/  IMAD.WIDE.U32 R6, R3, R14, RZ ;  /* 0x0000000e03067225 */ /* 0x000fc800078e00ff */
[----:B------:R-:W-:Y:S01]  /*0780*/  IMAD.X R11, RZ, RZ, RZ, P0 ;  /* 0x000000ffff0b7224 */ /* 0x000fe200000e06ff */
[----:B------:R-:W-:Y:S01]  /*0790*/  IADD3 RZ, P0, R7, R8, RZ ;  /* 0x0000000807ff7210 */ /* 0x000fe20007f1e0ff */
[----:B------:R-:W-:-:S04]  /*07a0*/  IMAD.MOV.U32 R10, RZ, RZ, R9 ;  /* 0x000000ffff0a7224 */ /* 0x000fc800078e0009 */
[----:B------:R-:W-:-:S08]  /*07b0*/  IMAD.WIDE.U32.X R6, R13, R15, R10, P0 ;  /* 0x0000000f0d067225 */ /* 0x000fd000000e040a */
.L_x_5:
[-CC-:B------:R-:W-:Y:S01]  /*07c0*/  SHF.R.U64 R24, R6, R12.reuse, R7.reuse ;  /* 0x0000000c06187219 */ /* 0x180fe20000001207 */
[----:B------:R-:W0:Y:S01]  /*07d0*/  LDC R10, c[0x0][0x618] ;  /* 0x00018600ff0a7b82 */ /* 0x000e220000000800 */
[----:B------:R-:W-:Y:S01]  /*07e0*/  SHF.R.U32.HI R5, RZ, R12, R7 ;  /* 0x0000000cff057219 */ /* 0x000fe20000011607 */
[----:B------:R-:W-:Y:S01]  /*07f0*/  ULDC UR4, c[0x0][0x150] ;  /* 0x0000540000047ab9 */ /* 0x000fe20000000800 */
[----:B------:R-:W-:Y:S02]  /*0800*/  IADD3 R9, P0, RZ, -R24, RZ ;  /* 0x80000018ff097210 */ /* 0x000fe40007f1e0ff */
[----:B------:R-:W-:-:S03]  /*0810*/  I2FP.F32.U32 R3, R4 ;  /* 0x0000000400037245 */ /* 0x000fc60000201000 */
[----:B------:R-:W1:Y:S01]  /*0820*/  LDC.64 R22, c[0x0][0x640] ;  /* 0x00019000ff167b82 */ /* 0x000e620000000a00 */
[----:B------:R-:W-:Y:S02]  /*0830*/  IMAD.X R11, RZ, RZ, ~R5, P0 ;  /* 0x000000ffff0b7224 */ /* 0x000fe400000e0e05 */
[----:B------:R-:W-:Y:S01]  /*0840*/  FMUL R3, R3, UR4 ;  /* 0x0000000403037c20 */ /* 0x000fe20008400000 */
[----:B------:R-:W-:Y:S01]  /*0850*/  IMAD.WIDE.U32 R6, R9, R20, R16 ;  /* 0x0000001409067225 */ /* 0x000fe200078e0010 */
[----:B------:R-:W-:-:S03]  /*0860*/  ULDC UR4, c[0x0][0x154] ;  /* 0x0000550000047ab9 */ /* 0x000fc60000000800 */
[----:B------:R-:W-:Y:S01]  /*0870*/  IMAD R8, R11, R20, RZ ;  /* 0x000000140b087224 */ /* 0x000fe200078e02ff */
[----:B------:R-:W2:Y:S01]  /*0880*/  LDC R5, c[0x0][0x144] ;  /* 0x00005100ff057b82 */ /* 0x000ea20000000800 */
[----:B------:R-:W3:Y:S02]  /*0890*/  F2I.U32.TRUNC.NTZ R3, R3 ;  /* 0x0000000300037305 */ /* 0x000ee4000020f000 */
[----:B------:R-:W-:-:S04]  /*08a0*/  IMAD R9, R9, R21, R8 ;  /* 0x0000001509097224 */ /* 0x000fc800078e0208 */
[----:B------:R-:W-:Y:S01]  /*08b0*/  IMAD.IADD R7, R7, 0x1, R9 ;  /* 0x0000000107077824 */ /* 0x000fe200078e0209 */
[----:B------:R-:W4:Y:S01]  /*08c0*/  LDC R12, c[0x0][0x608] ;  /* 0x00018200ff0c7b82 */ /* 0x000f220000000800 */
[----:B------:R-:W-:-:S03]  /*08d0*/  IMAD.MOV.U32 R9, RZ, RZ, -0x1 ;  /* 0xffffffffff097424 */ /* 0x000fc600078e00ff */
[----:B0-----:R-:W-:Y:S02]  /*08e0*/  SHF.R.U64 R14, R6, R10, R7 ;  /* 0x0000000a060e7219 */ /* 0x001fe40000001207 */
[----:B------:R-:W-:Y:S02]  /*08f0*/  I2FP.F32.U32 R6, R0 ;  /* 0x0000000000067245 */ /* 0x000fe40000201000 */
[----:B------:R-:W0:Y:S01]  /*0900*/  LDC R20, c[0x0][0x658] ;  /* 0x00019600ff147b82 */ /* 0x000e220000000800 */
[----:B-1----:R-:W-:Y:S01]  /*0910*/  ISETP.NE.U32.AND P0, PT, R22, RZ, PT ;  /* 0x000000ff1600720c */ /* 0x002fe20003f05070 */
[----:B---3--:R-:W-:Y:S01]  /*0920*/  IMAD.MOV R8, RZ, RZ, -R3 ;  /* 0x000000ffff087224 */ /* 0x008fe200078e0a03 */
[----:B------:R-:W-:Y:S01]  /*0930*/  SHF.R.U32.HI R7, RZ, R10, R7 ;  /* 0x0000000aff077219 */ /* 0x000fe20000011607 */
[----:B------:R-:W-:Y:S01]  /*0940*/  FMUL R6, R6, UR4 ;  /* 0x0000000406067c20 */ /* 0x000fe20008400000 */
[----:B------:R-:W-:-:S03]  /*0950*/  ISETP.NE.AND.EX P0, PT, R23, RZ, PT, P0 ;  /* 0x000000ff1700720c */ /* 0x000fc60003f05300 */
[----:B------:R-:W1:Y:S01]  /*0960*/  LDC R13, c[0x0][0x148] ;  /* 0x00005200ff0d7b82 */ /* 0x000e620000000800 */
[----:B--2---:R-:W-:-:S07]  /*0970*/  IMAD R3, R5, R8, R4 ;  /* 0x0000000805037224 */ /* 0x004fce00078e0204 */
[----:B------:R-:W2:Y:S01]  /*0980*/  LDC R19, c[0x0][0x600] ;  /* 0x00018000ff137b82 */ /* 0x000ea20000000800 */
[-CC-:B----4-:R-:W-:Y:S02]  /*0990*/  SHF.R.U64 R26, R14, R12.reuse, R7.reuse ;  /* 0x0000000c0e1a7219 */ /* 0x190fe40000001207 */
[----:B------:R-:W-:Y:S01]  /*09a0*/  SHF.R.U32.HI R5, RZ, R12, R7 ;  /* 0x0000000cff057219 */ /* 0x000fe20000011607 */
[----:B------:R-:W-:Y:S01]  /*09b0*/  IMAD.MOV.U32 R7, RZ, RZ, 0x1 ;  /* 0x00000001ff077424 */ /* 0x000fe200078e00ff */
[----:B------:R3:W4:Y:S03]  /*09c0*/  F2I.U32.TRUNC.NTZ R12, R6 ;  /* 0x00000006000c7305 */ /* 0x000726000020f000 */
[----:B------:R-:W1:Y:S01]  /*09d0*/  LDC R21, c[0x0][0x648] ;  /* 0x00019200ff157b82 */ /* 0x000e620000000800 */
[-C--:B0-----:R-:W-:Y:S02]  /*09e0*/  SHF.L.U32 R4, R9, R20.reuse, RZ ;  /* 0x0000001409047219 */ /* 0x081fe400000006ff */
[----:B------:R-:W-:-:S02]  /*09f0*/  SHF.R.U64 R28, R26, R20, R5 ;  /* 0x000000141a1c7219 */ /* 0x000fc40000001205 */
[----:B------:R-:W-:Y:S02]  /*0a00*/  LOP3.LUT R11, RZ, R4, RZ, 0x33, !PT ;  /* 0x00000004ff0b7212 */ /* 0x000fe400078e33ff */
[-C--:B------:R-:W-:Y:S01]  /*0a10*/  SHF.R.U32.HI R5, RZ, R20.reuse, R5 ;  /* 0x00000014ff057219 */ /* 0x080fe20000011605 */
[----:B------:R-:W0:Y:S01]  /*0a20*/  LDC R25, c[0x0][0x638] ;  /* 0x00018e00ff197b82 */ /* 0x000e220000000800 */
[----:B------:R-:W-:Y:S01]  /*0a30*/  SHF.L.U32 R10, R7, R20, RZ ;  /* 0x00000014070a7219 */ /* 0x000fe200000006ff */
[----:B------:R-:W-:-:S06]  /*0a40*/  IMAD.MOV.U32 R4, RZ, RZ, R28 ;  /* 0x000000ffff047224 */ /* 0x000fcc00078e001c */
[----:B------:R-:W0:Y:S01]  /*0a50*/  LDC R152, c[0x0][0x610] ;  /* 0x00018400ff987b82 */ /* 0x000e220000000800 */
[----:B---34-:R-:W-:Y:S05]  /*0a60*/  @!P0 BRA `(.L_x_6) ;  /* 0x0000000000288947 */ /* 0x018fea0003800000 */
[----:B------:R-:W3:Y:S02]  /*0a70*/  LDC R9, c[0x0][0x64c] ;  /* 0x00019300ff097b82 */ /* 0x000ee40000000800 */
[----:B---3--:R-:W-:-:S05]  /*0a80*/  IADD3 R9, P0, R28, R9, RZ ;  /* 0x000000091c097210 */ /* 0x008fca0007f1e0ff */
        /* <DEDUP_REMOVED lines=8> */
.L_x_6:
[----:B-1----:R-:W-:Y:S01]  /*0b10*/  SHF.R.U64 R4, R4, R21, R5 ;  /* 0x0000001504047219 */ /* 0x002fe20000001205 */
[----:B--2---:R-:W-:Y:S01]  /*0b20*/  VIADD R5, R19, 0xffffffff ;  /* 0xffffffff13057836 */ /* 0x004fe20000000000 */
[----:B------:R-:W-:Y:S01]  /*0b30*/  LOP3.LUT R11, R26, R11, RZ, 0xc0, !PT ;  /* 0x0000000b1a0b7212 */ /* 0x000fe200078ec0ff */
[----:B------:R-:W-:Y:S02]  /*0b40*/  IMAD.MOV R12, RZ, RZ, -R12 ;  /* 0x000000ffff0c7224 */ /* 0x000fe400078e0a0c */
[----:B------:R-:W-:Y:S01]  /*0b50*/  IMAD.MOV R6, RZ, RZ, -R4 ;  /* 0x000000ffff067224 */ /* 0x000fe200078e0a04 */
[----:B------:R-:W-:Y:S01]  /*0b60*/  LOP3.LUT R5, R14, R5, RZ, 0xc0, !PT ;  /* 0x000000050e057212 */ /* 0x000fe200078ec0ff */
[----:B------:R-:W-:Y:S02]  /*0b70*/  @P2 IMAD R3, R13, R12, R0 ;  /* 0x0000000c0d032224 */ /* 0x000fe400078e0200 */
[----:B------:R-:W-:Y:S02]  /*0b80*/  IMAD R10, R10, R4, R11 ;  /* 0x000000040a0a7224 */ /* 0x000fe400078e020b */
[----:B0-----:R-:W-:-:S02]  /*0b90*/  IMAD R0, R6, R25, R28 ;  /* 0x0000001906007224 */ /* 0x001fc400078e021c */
[----:B------:R-:W-:Y:S02]  /*0ba0*/  IMAD R152, R10, R152, R3 ;  /* 0x000000980a987224 */ /* 0x000fe400078e0203 */
[----:B------:R-:W-:Y:S02]  /*0bb0*/  IMAD R5, R0, R19, R5 ;  /* 0x0000001300057224 */ /* 0x000fe400078e0205 */
[----:B------:R-:W-:Y:S02]  /*0bc0*/  IMAD.MOV.U32 R3, RZ, RZ, 0x1 ;  /* 0x00000001ff037424 */ /* 0x000fe400078e00ff */
[----:B------:R-:W-:Y:S01]  /*0bd0*/  IMAD.MOV.U32 R22, RZ, RZ, R24 ;  /* 0x000000ffff167224 */ /* 0x000fe200078e0018 */
[----:B------:R-:W-:Y:S02]  /*0be0*/  SEL R23, R5, R152, !P2 ;  /* 0x0000009805177207 */ /* 0x000fe40005000000 */
[----:B------:R-:W-:-:S07]  /*0bf0*/  SEL R152, R152, R5, !P2 ;  /* 0x0000000598987207 */ /* 0x000fce0005000000 */
.L_x_4:
[----:B------:R-:W-:-:S08]  /*0c00*/  NOP ;  /* 0x0000000000007918 */ /* 0x000fd00000000000 */
[----:B------:R-:W0:Y:S02]  /*0c10*/  USETMAXREG.TRY_ALLOC.CTAPOOL UP0, 0xe8 ;  /* 0x000000e8000079c8 */ /* 0x000e240008000600 */
[----:B0-----:R-:W-:-:S13]  /*0c20*/  PLOP3.LUT P0, PT, PT, PT, UP0, 0x80, 0x0 ;  /* 0x000000000000781c */ /* 0x001fda0003f0f008 */
[----:B------:R-:W-:Y:S05]  /*0c30*/  @!P0 BRA `(.L_x_4) ;  /* 0xfffffffc00f08947 */ /* 0x000fea000383ffff */
[----:B------:R-:W-:Y:S01]  /*0c40*/  ULDC.64 UR4, c[0x0][0x598] ;  /* 0x0001660000047ab9 */ /* 0x000fe20000000a00 */
[----:B------:R-:W-:Y:S01]  /*0c50*/  ULDC.64 UR36, c[0x0][0x208] ;  /* 0x0000820000247ab9 */ /* 0x000fe20000000a00 */
[----:B------:R-:W-:-:S04]  /*0c60*/  ISETP.NE.U32.AND P0, PT, RZ, UR4, PT ;  /* 0x00000004ff007c0c */ /* 0x000fc8000bf05070 */
[----:B------:R-:W-:-:S13]  /*0c70*/  ISETP.NE.AND.EX P0, PT, RZ, UR5, PT, P0 ;  /* 0x00000005ff007c0c */ /* 0x000fda000bf05300 */
[----:B------:R-:W-:Y:S05]  /*0c80*/  @!P0 BRA `(.L_x_7) ;  /* 0x00000000001c8947 */ /* 0x000fea0003800000 */
[----:B------:R-:W0:Y:S02]  /*0c90*/  LDC.64 R4, c[0x0][0x598] ;  /* 0x00016600ff047b82 */ /* 0x000e240000000a00 */
[----:B0-----:R-:W2:Y:S02]  /*0ca0*/  LDG.E.64 R4, desc[UR36][R4.64] ;  /* 0x0000002404047981 */ /* 0x001ea4000c1e1b00 */
[----:B--2---:R-:W-:-:S04]  /*0cb0*/  ISETP.NE.U32.AND P0, PT, R4, RZ, PT ;  /* 0x000000ff0400720c */ /* 0x004fc80003f05070 */
[----:B------:R-:W-:-:S13]  /*0cc0*/  ISETP.NE.AND.EX P0, PT, R5, RZ, PT, P0 ;  /* 0x000000ff0500720c */ /* 0x000fda0003f05300 */
[----:B------:R-:W-:Y:S05]  /*0cd0*/  @!P0 BRA `(.L_x_7) ;  /* 0x0000000000088947 */ /* 0x000fea0003800000 */
[----:B------:R0:W5:Y:S01]  /*0ce0*/  LD.E R153, desc[UR36][R4.64] ;  /* 0x0000002404997980 */ /* 0x000162000c101900 */
[----:B------:R-:W-:Y:S05]  /*0cf0*/  BRA `(.L_x_8) ;  /* 0x0000000000247947 */ /* 0x000fea0003800000 */
.L_x_7:
[----:B------:R-:W-:Y:S02]  /*0d00*/  ULDC.64 UR4, c[0x0][0x588] ;  /* 0x0001620000047ab9 */ /* 0x000fe40000000a00 */
[----:B------:R-:W-:-:S04]  /*0d10*/  ISETP.NE.U32.AND P0, PT, RZ, UR4, PT ;  /* 0x00000004ff007c0c */ /* 0x000fc8000bf05070 */
[----:B------:R-:W-:-:S13]  /*0d20*/  ISETP.NE.AND.EX P0, PT, RZ, UR5, PT, P0 ;  /* 0x00000005ff007c0c */ /* 0x000fda000bf05300 */
[----:B------:R-:W-:Y:S05]  /*0d30*/  @!P0 BRA `(.L_x_9) ;  /* 0x00000000000c8947 */ /* 0x000fea0003800000 */
[----:B------:R-:W0:Y:S02]  /*0d40*/  LDC.64 R4, c[0x0][0x588] ;  /* 0x00016200ff047b82 */ /* 0x000e240000000a00 */
[----:B0-----:R1:W5:Y:S01]  /*0d50*/  LDG.E R153, desc[UR36][R4.64] ;  /* 0x0000002404997981 */ /* 0x001362000c1e1900 */
[----:B------:R-:W-:Y:S05]  /*0d60*/  BRA `(.L_x_8) ;  /* 0x0000000000087947 */ /* 0x000fea0003800000 */
.L_x_9:
[----:B------:R-:W-:Y:S02]  /*0d70*/  ULDC UR4, c[0x0][0x580] ;  /* 0x0001600000047ab9 */ /* 0x000fe40000000800 */
[----:B------:R-:W-:-:S07]  /*0d80*/  IMAD.U32 R153, RZ, RZ, UR4 ;  /* 0x00000004ff997e24 */ /* 0x000fce000f8e00ff */
.L_x_8:
[----:B------:R-:W-:Y:S02]  /*0d90*/  ULDC.64 UR4, c[0x0][0x5a0] ;  /* 0x0001680000047ab9 */ /* 0x000fe40000000a00 */
[----:B------:R-:W-:-:S04]  /*0da0*/  ISETP.NE.U32.AND P0, PT, RZ, UR4, PT ;  /* 0x00000004ff007c0c */ /* 0x000fc8000bf05070 */
[----:B------:R-:W-:-:S13]  /*0db0*/  ISETP.NE.AND.EX P0, PT, RZ, UR5, PT, P0 ;  /* 0x00000005ff007c0c */ /* 0x000fda000bf05300 */
[----:B------:R-:W-:Y:S05]  /*0dc0*/  @!P0 BRA `(.L_x_10) ;  /* 0x00000000001c8947 */ /* 0x000fea0003800000 */
[----:B01----:R-:W0:Y:S02]  /*0dd0*/  LDC.64 R4, c[0x0][0x5a0] ;  /* 0x00016800ff047b82 */ /* 0x003e240000000a00 */
[----:B0-----:R-:W2:Y:S02]  /*0de0*/  LDG.E.64 R4, desc[UR36][R4.64] ;  /* 0x0000002404047981 */ /* 0x001ea4000c1e1b00 */
[----:B--2---:R-:W-:-:S04]  /*0df0*/  ISETP.NE.U32.AND P0, PT, R4, RZ, PT ;  /* 0x000000ff0400720c */ /* 0x004fc80003f05070 */
[----:B------:R-:W-:-:S13]  /*0e00*/  ISETP.NE.AND.EX P0, PT, R5, RZ, PT, P0 ;  /* 0x000000ff0500720c */ /* 0x000fda0003f05300 */
[----:B------:R-:W-:Y:S05]  /*0e10*/  @!P0 BRA `(.L_x_10) ;  /* 0x0000000000088947 */ /* 0x000fea0003800000 */
[----:B------:R0:W5:Y:S01]  /*0e20*/  LD.E R154, desc[UR36][R4.64] ;  /* 0x00000024049a7980 */ /* 0x000162000c101900 */
[----:B------:R-:W-:Y:S05]  /*0e30*/  BRA `(.L_x_11) ;  /* 0x0000000000247947 */ /* 0x000fea0003800000 */
.L_x_10:
[----:B------:R-:W-:Y:S02]  /*0e40*/  ULDC.64 UR4, c[0x0][0x590] ;  /* 0x0001640000047ab9 */ /* 0x000fe40000000a00 */
[----:B------:R-:W-:-:S04]  /*0e50*/  ISETP.NE.U32.AND P0, PT, RZ, UR4, PT ;  /* 0x00000004ff007c0c */ /* 0x000fc8000bf05070 */
[----:B------:R-:W-:-:S13]  /*0e60*/  ISETP.NE.AND.EX P0, PT, RZ, UR5, PT, P0 ;  /* 0x00000005ff007c0c */ /* 0x000fda000bf05300 */
[----:B------:R-:W-:Y:S05]  /*0e70*/  @!P0 BRA `(.L_x_12) ;  /* 0x00000000000c8947 */ /* 0x000fea0003800000 */
[----:B------:R-:W2:Y:S02]  /*0e80*/  LDC.64 R154, c[0x0][0x590] ;  /* 0x00016400ff9a7b82 */ /* 0x000ea40000000a00 */
[----:B--2---:R2:W5:Y:S01]  /*0e90*/  LDG.E R154, desc[UR36][R154.64] ;  /* 0x000000249a9a7981 */ /* 0x004562000c1e1900 */
[----:B------:R-:W-:Y:S05]  /*0ea0*/  BRA `(.L_x_11) ;  /* 0x0000000000087947 */ /* 0x000fea0003800000 */
.L_x_12:
[----:B------:R-:W-:Y:S02]  /*0eb0*/  ULDC UR4, c[0x0][0x584] ;  /* 0x0001610000047ab9 */ /* 0x000fe40000000800 */
[----:B------:R-:W-:-:S07]  /*0ec0*/  IMAD.U32 R154, RZ, RZ, UR4 ;  /* 0x00000004ff9a7e24 */ /* 0x000fce000f8e00ff */
.L_x_11:
[----:B------:R-:W-:-:S13]  /*0ed0*/  LOP3.LUT P0, RZ, R3, 0xff, RZ, 0xc0, !PT ;  /* 0x000000ff03ff7812 */ /* 0x000fda000780c0ff */
[----:B------:R-:W-:Y:S05]  /*0ee0*/  @!P0 EXIT ;  /* 0x000000000000894d */ /* 0x000fea0003800000 */
[----:B------:R-:W-:Y:S01]  /*0ef0*/  ULDC UR4, c[0x0][0x28c] ;  /* 0x0000a30000047ab9 */ /* 0x000fe20000000800 */
[----:B------:R-:W-:Y:S01]  /*0f00*/  UMOV UR38, URZ ;  /* 0x0000003f00267c82 */ /* 0x000fe20008000000 */
[----:B------:R-:W-:Y:S01]  /*0f10*/  UIADD3 UR4, UR4, 0x7f, URZ ;  /* 0x0000007f04047890 */ /* 0x000fe2000fffe03f */
[----:B------:R-:W-:-:S03]  /*0f20*/  UMOV UR39, URZ ;  /* 0x0000003f00277c82 */ /* 0x000fc60008000000 */
[----:B------:R-:W-:-:S04]  /*0f30*/  USHF.R.S32.HI UR5, URZ, 0x1f, UR4 ;  /* 0x0000001f3f057899 */ /* 0x000fc80008011404 */
[----:B------:R-:W-:-:S04]  /*0f40*/  ULEA.HI UR5, UR5, UR4, URZ, 0x7 ;  /* 0x0000000405057291 */ /* 0x000fc8000f8f383f */
[----:B------:R-:W-:-:S12]  /*0f50*/  USHF.R.S32.HI UR40, URZ, 0x7, UR5 ;  /* 0x000000073f287899 */ /* 0x000fd80008011405 */
.L_x_301:
[----:B---3--:R-:W3:Y:S01]  /*0f60*/  S2R R3, SR_CgaCtaId ;  /* 0x0000000000037919 */ /* 0x008ee20000008800 */
[----:B------:R-:W-:-:S04]  /*0f70*/  MOV R0, 0x400 ;  /* 0x0000040000007802 */ /* 0x000fc80000000f00 */
[----:B---3--:R-:W-:-:S05]  /*0f80*/  LEA R0, R3, R0, 0x18 ;  /* 0x0000000003007211 */ /* 0x008fca00078ec0ff */
[----:B------:R-:W-:-:S05]  /*0f90*/  VIADD R0, R0, 0x800 ;  /* 0x0000080000007836 */ /* 0x000fca0000000000 */
[----:B------:R-:W-:-:S13]  /*0fa0*/  LOP3.LUT P0, RZ, R0, 0x3ff, RZ, 0xc0, !PT ;  /* 0x000003ff00ff7812 */ /* 0x000fda000780c0ff */
[----:B-1--4-:R-:W-:Y:S05]  /*0fb0*/  @!P0 BRA `(.L_x_13) ;  /* 0x0000000000408947 */ /* 0x012fea0003800000 */
[----:B------:R-:W-:Y:S01]  /*0fc0*/  MOV R0, 0x0 ;  /* 0x0000000000007802 */ /* 0x000fe20000000f00 */
[----:B------:R-:W-:Y:S01]  /*0fd0*/  ULDC.64 UR4, c[0x4][0x70] ;  /* 0x01001c0000047ab9 */ /* 0x000fe20000000a00 */
[----:B------:R-:W-:Y:S01]  /*0fe0*/  ULDC.64 UR6, c[0x4][0x8] ;  /* 0x0100020000067ab9 */ /* 0x000fe20000000a00 */
[----:B01----:R-:W-:Y:S01]  /*0ff0*/  IMAD.U32 R4, RZ, RZ, UR4 ;  /* 0x00000004ff047e24 */ /* 0x003fe2000f8e00ff */
[----:B------:R0:W1:Y:S01]  /*1000*/  LDC.64 R14, c[0x4][R0] ;  /* 0x01000000000e7b82 */ /* 0x0000620000000a00 */
[----:B------:R-:W-:Y:S01]  /*1010*/  IMAD.U32 R5, RZ, RZ, UR5 ;  /* 0x00000005ff057e24 */ /* 0x000fe2000f8e00ff */
[----:B------:R-:W-:Y:S01]  /*1020*/  ULDC.64 UR4, c[0x4][0x78] ;  /* 0x01001e0000047ab9 */ /* 0x000fe20000000a00 */
[----:B------:R-:W-:Y:S02]  /*1030*/  IMAD.U32 R10, RZ, RZ, UR6 ;  /* 0x00000006ff0a7e24 */ /* 0x000fe4000f8e00ff */
[----:B------:R-:W-:Y:S02]  /*1040*/  IMAD.U32 R6, RZ, RZ, UR4 ;  /* 0x00000004ff067e24 */ /* 0x000fe4000f8e00ff */
[----:B------:R-:W-:-:S02]  /*1050*/  IMAD.U32 R7, RZ, RZ, UR5 ;  /* 0x00000005ff077e24 */ /* 0x000fc4000f8e00ff */
[----:B------:R-:W-:Y:S02]  /*1060*/  IMAD.U32 R11, RZ, RZ, UR7 ;  /* 0x00000007ff0b7e24 */ /* 0x000fe4000f8e00ff */
[----:B------:R-:W-:Y:S02]  /*1070*/  IMAD.MOV.U32 R8, RZ, RZ, 0x70 ;  /* 0x00000070ff087424 */ /* 0x000fe400078e00ff */
[----:B------:R-:W-:Y:S02]  /*1080*/  IMAD.MOV.U32 R12, RZ, RZ, 0x1 ;  /* 0x00000001ff0c7424 */ /* 0x000fe400078e00ff */
[----:B0-----:R-:W-:-:S07]  /*1090*/  IMAD.MOV.U32 R13, RZ, RZ, RZ ;  /* 0x000000ffff0d7224 */ /* 0x001fce00078e00ff */
[----:B------:R-:W-:-:S07]  /*10a0*/  LEPC R20, `(.L_x_13) ;  /* 0x000000001014794e */ /* 0x000fce0000000000 */
[----:B-12--5:R-:W-:Y:S05]  /*10b0*/  CALL.ABS.NOINC R14 ;  /* 0x000000000e007343 */ /* 0x026fea0003c00000 */
.L_x_13:
[----:B------:R-:W3:Y:S01]  /*10c0*/  S2R R3, SR_CgaCtaId ;  /* 0x0000000000037919 */ /* 0x000ee20000008800 */
[----:B------:R-:W-:-:S04]  /*10d0*/  MOV R0, 0x400 ;  /* 0x0000040000007802 */ /* 0x000fc80000000f00 */
[----:B---3--:R-:W-:-:S05]  /*10e0*/  LEA R0, R3, R0, 0x18 ;  /* 0x0000000003007211 */ /* 0x008fca00078ec0ff */
[----:B------:R-:W-:-:S05]  /*10f0*/  VIADD R28, R0, 0x20800 ;  /* 0x00020800001c7836 */ /* 0x000fca0000000000 */
[----:B------:R-:W-:-:S13]  /*1100*/  LOP3.LUT P0, RZ, R28, 0x3ff, RZ, 0xc0, !PT ;  /* 0x000003ff1cff7812 */ /* 0x000fda000780c0ff */
[----:B------:R-:W-:Y:S05]  /*1110*/  @!P0 BRA `(.L_x_14) ;  /* 0x00000000007c8947 */ /* 0x000fea0003800000 */
        /* <DEDUP_REMOVED lines=16> */
.L_x_15:
[----:B------:R0:W1:Y:S01]  /*1220*/  LDC.64 R14, c[0x4][R19] ;  /* 0x01000000130e7b82 */ /* 0x0000620000000a00 */
[----:B------:R-:W-:Y:S01]  /*1230*/  ULDC.64 UR4, c[0x4][0x70] ;  /* 0x01001c0000047ab9 */ /* 0x000fe20000000a00 */
[----:B------:R-:W-:Y:S01]  /*1240*/  ULDC.64 UR6, c[0x4][0x10] ;  /* 0x0100040000067ab9 */ /* 0x000fe20000000a00 */
[----:B------:R-:W-:Y:S02]  /*1250*/  IMAD.U32 R4, RZ, RZ, UR4 ;  /* 0x00000004ff047e24 */ /* 0x000fe4000f8e00ff */
        /* <DEDUP_REMOVED lines=10> */
[----:B-1----:R-:W-:Y:S05]  /*1300*/  CALL.ABS.NOINC R14 ;  /* 0x000000000e007343 */ /* 0x002fea0003c00000 */
.L_x_14:
[----:B------:R-:W-:Y:S01]  /*1310*/  ULOP3.LUT UR4, UR42, 0x1, URZ, 0xfc, !UPT ;  /* 0x000000012a047892 */ /* 0x000fe2000f8efc3f */
[----:B------:R-:W-:-:S04]  /*1320*/  LOP3.LUT R13, R18, 0x80, RZ, 0xc0, !PT ;  /* 0x00000080120d7812 */ /* 0x000fc800078ec0ff */
[----:B------:R-:W-:Y:S01]  /*1330*/  SHF.R.U32.HI R13, RZ, 0x7, R13 ;  /* 0x00000007ff0d7819 */ /* 0x000fe2000001160d */
[----:B------:R-:W-:Y:S01]  /*1340*/  IMAD.U32 R0, RZ, RZ, UR4 ;  /* 0x00000004ff007e24 */ /* 0x000fe2000f8e00ff */
[----:B------:R-:W-:-:S04]  /*1350*/  UMOV UR4, 0xffffffff ;  /* 0xffffffff00047882 */ /* 0x000fc80000000000 */
[----:B------:R-:W-:Y:S01]  /*1360*/  ISETP.NE.AND P0, PT, R0, 0x3, PT ;  /* 0x000000030000780c */ /* 0x000fe20003f05270 */
[----:B------:R-:W-:-:S12]  /*1370*/  BRA.DIV UR4, `(.L_x_16) ;  /* 0x000000ea04a47947 */ /* 0x000fd8000b800000 */
.L_x_329:
[----:B------:R-:W-:Y:S05]  /*1380*/  @!P0 BRA `(.L_x_17) ;  /* 0x0000000000048947 */ /* 0x000fea0003800000 */
[----:B------:R-:W-:Y:S01]  /*1390*/  BPT.TRAP 0x1 ;  /* 0x000000040000795c */ /* 0x000fe20000300000 */
.L_x_17:
[----:B------:R-:W3:Y:S01]  /*13a0*/  S2UR UR5, SR_CgaCtaId ;  /* 0x00000000000579c3 */ /* 0x000ee20000008800 */
[----:B------:R-:W-:Y:S01]  /*13b0*/  UMOV UR4, 0x400 ;  /* 0x0000040000047882 */ /* 0x000fe20000000000 */
[----:B------:R-:W-:Y:S02]  /*13c0*/  IMAD.U32 R3, RZ, RZ, UR38 ;  /* 0x00000026ff037e24 */ /* 0x000fe4000f8e00ff */
[----:B01----:R-:W-:-:S03]  /*13d0*/  IMAD.U32 R5, RZ, RZ, UR39 ;  /* 0x00000027ff057e24 */ /* 0x003fc6000f8e00ff */
[----:B------:R-:W-:Y:S01]  /*13e0*/  SHF.L.U32 R3, R3, 0x1f, RZ ;  /* 0x0000001f03037819 */ /* 0x000fe200000006ff */
[----:B---3--:R-:W-:-:S06]  /*13f0*/  ULEA UR4, UR5, UR4, 0x18 ;  /* 0x0000000405047291 */ /* 0x008fcc000f8ec03f */
[----:B------:R-:W-:-:S04]  /*1400*/  IMAD.U32 R0, RZ, RZ, UR4 ;  /* 0x00000004ff007e24 */ /* 0x000fc8000f8e00ff */
[----:B------:R-:W-:-:S04]  /*1410*/  IMAD R4, R5, 0x8, R0 ;  /* 0x0000000805047824 */ /* 0x000fc800078e0200 */
[----:B------:R0:W1:Y:S01]  /*1420*/  SYNCS.PHASECHK.TRANS64.TRYWAIT P1, [R4+URZ], R3 ;  /* 0x00000003040075a7 */ /* 0x000062000802017f */
[----:B------:R-:W-:Y:S05]  /*1430*/  @!P0 BRA `(.L_x_18) ;  /* 0x0000000000048947 */ /* 0x000fea0003800000 */
[----:B------:R-:W-:Y:S01]  /*1440*/  BPT.TRAP 0x1 ;  /* 0x000000040000795c */ /* 0x000fe20000300000 */
.L_x_18:
[----:B-1----:R-:W-:Y:S05]  /*1450*/  @P1 BRA `(.L_x_19) ;  /* 0x0000000000081947 */ /* 0x002fea0003800000 */
[----:B------:R-:W1:Y:S02]  /*1460*/  SYNCS.PHASECHK.TRANS64.TRYWAIT P1, [R4+URZ], R3 ;  /* 0x00000003040075a7 */ /* 0x000e64000802017f */
[----:B-1----:R-:W-:Y:S05]  /*1470*/  @!P1 BRA `(.L_x_20) ;  /* 0x000000e800809947 */ /* 0x002fea0003800000 */
.L_x_19:
[----:B------:R-:W-:-:S04]  /*1480*/  UIADD3 UR4, UR39, 0x1, URZ ;  /* 0x0000000127047890 */ /* 0x000fc8000fffe03f */
[----:B------:R-:W-:Y:S02]  /*1490*/  UISETP.NE.AND UP0, UPT, UR4, 0x4, UPT ;  /* 0x000000040400788c */ /* 0x000fe4000bf05270 */
[----:B01----:R-:W-:Y:S02]  /*14a0*/  IMAD.U32 R3, RZ, RZ, UR4 ;  /* 0x00000004ff037e24 */ /* 0x003fe4000f8e00ff */
[----:B------:R-:W-:Y:S02]  /*14b0*/  USEL UR4, URZ, 0x1, UP0 ;  /* 0x000000013f047887 */ /* 0x000fe40008000000 */
[----:B------:R-:W-:Y:S02]  /*14c0*/  PLOP3.LUT P1, PT, PT, PT, UP0, 0x80, 0x0 ;  /* 0x000000000000781c */ /* 0x000fe40003f2f008 */
[----:B------:R-:W-:Y:S02]  /*14d0*/  ULOP3.LUT UR4, UR38, UR4, URZ, 0x3c, !UPT ;  /* 0x0000000426047292 */ /* 0x000fe4000f8e3c3f */
[----:B------:R-:W-:-:S04]  /*14e0*/  SEL R3, R3, RZ, P1 ;  /* 0x000000ff03037207 */ /* 0x000fc80000800000 */
[----:B--2---:R-:W-:Y:S01]  /*14f0*/  IMAD.U32 R155, RZ, RZ, UR4 ;  /* 0x00000004ff9b7e24 */ /* 0x004fe2000f8e00ff */
[----:B------:R-:W-:Y:S06]  /*1500*/  @!P0 BRA `(.L_x_21) ;  /* 0x0000000000048947 */ /* 0x000fec0003800000 */
[----:B------:R-:W-:Y:S01]  /*1510*/  BPT.TRAP 0x1 ;  /* 0x000000040000795c */ /* 0x000fe20000300000 */
.L_x_21:
[C---:B------:R-:W-:Y:S01]  /*1520*/  IMAD.SHL.U32 R7, R18.reuse, 0x200, RZ ;  /* 0x0000020012077824 */ /* 0x040fe200078e00ff */
[C---:B------:R-:W-:Y:S01]  /*1530*/  LOP3.LUT R4, R18.reuse, 0x2, RZ, 0xc0, !PT ;  /* 0x0000000212047812 */ /* 0x040fe200078ec0ff */
[----:B------:R-:W-:Y:S01]  /*1540*/  USHF.L.U32 UR4, UR39, 0xf, URZ ;  /* 0x0000000f27047899 */ /* 0x000fe2000800063f */
[----:B------:R-:W-:Y:S01]  /*1550*/  LOP3.LUT R6, R18, 0xe0, RZ, 0xc0, !PT ;  /* 0x000000e012067812 */ /* 0x000fe200078ec0ff */
[----:B------:R-:W-:Y:S01]  /*1560*/  IMAD.U32 R26, RZ, RZ, UR40 ;  /* 0x00000028ff1a7e24 */ /* 0x000fe2000f8e00ff */
[----:B------:R-:W-:Y:S01]  /*1570*/  LOP3.LUT R7, R7, 0x200, RZ, 0xc0, !PT ;  /* 0x0000020007077812 */ /* 0x000fe200078ec0ff */
[----:B------:R-:W-:Y:S01]  /*1580*/  IMAD.SHL.U32 R4, R4, 0x200, RZ ;  /* 0x0000020004047824 */ /* 0x000fe200078e00ff */
[----:B------:R-:W-:Y:S02]  /*1590*/  SHF.R.U32.HI R5, RZ, 0x2, R18 ;  /* 0x00000002ff057819 */ /* 0x000fe40000011612 */
[----:B------:R-:W-:Y:S01]  /*15a0*/  LEA.HI R6, R6, R7, RZ, 0x1f ;  /* 0x0000000706067211 */ /* 0x000fe200078ff8ff */
[----:B------:R-:W-:Y:S01]  /*15b0*/  IMAD.SHL.U32 R7, R18, 0x40, RZ ;  /* 0x0000004012077824 */ /* 0x000fe200078e00ff */
[----:B------:R-:W-:-:S02]  /*15c0*/  LOP3.LUT R5, R5, 0x7, RZ, 0xc0, !PT ;  /* 0x0000000705057812 */ /* 0x000fc400078ec0ff */
[----:B------:R-:W-:Y:S02]  /*15d0*/  R2P PR, R18, 0x60 ;  /* 0x0000006012007804 */ /* 0x000fe40000000000 */
[----:B------:R-:W-:Y:S01]  /*15e0*/  LOP3.LUT R5, R4, 0xfffffe00, R5, 0xe2, !PT ;  /* 0xfffffe0004057812 */ /* 0x000fe200078ee205 */
[----:B------:R-:W-:Y:S01]  /*15f0*/  IMAD.MOV.U32 R4, RZ, RZ, 0x120 ;  /* 0x00000120ff047424 */ /* 0x000fe200078e00ff */
[----:B------:R-:W-:Y:S01]  /*1600*/  LOP3.LUT R6, R6, 0x40, R7, 0x78, !PT ;  /* 0x0000004006067812 */ /* 0x000fe200078e7807 */
[----:B------:R-:W-:Y:S01]  /*1610*/  IMAD R7, R3, 0x8, R0 ;  /* 0x0000000803077824 */ /* 0x000fe200078e0200 */
[----:B------:R-:W-:Y:S02]  /*1620*/  SHF.L.U32 R8, R155, 0x1f, RZ ;  /* 0x0000001f9b087819 */ /* 0x000fe400000006ff */
[----:B------:R-:W-:Y:S01]  /*1630*/  LOP3.LUT R5, R5, R6, RZ, 0xfc, !PT ;  /* 0x0000000605057212 */ /* 0x000fe200078efcff */
[----:B------:R-:W-:Y:S01]  /*1640*/  IMAD.MOV.U32 R6, RZ, RZ, 0x90 ;  /* 0x00000090ff067424 */ /* 0x000fe200078e00ff */
[----:B------:R-:W-:Y:S01]  /*1650*/  SEL R4, R4, 0xe0, !P6 ;  /* 0x000000e004047807 */ /* 0x000fe20007000000 */
[----:B------:R0:W1:Y:S01]  /*1660*/  SYNCS.PHASECHK.TRANS64.TRYWAIT P1, [R7+URZ], R8 ;  /* 0x00000008070075a7 */ /* 0x000062000802017f */
[----:B------:R-:W-:-:S07]  /*1670*/  LOP3.LUT R9, R5, UR4, RZ, 0xfc, !PT ;  /* 0x0000000405097c12 */ /* 0x000fce000f8efcff */
[----:B------:R-:W-:Y:S05]  /*1680*/  WARPSYNC.ALL ;  /* 0x0000000000007948 */ /* 0x000fea0003800000 */
[----:B------:R-:W-:Y:S01]  /*1690*/  SEL R6, R6, 0x70, !P5 ;  /* 0x0000007006067807 */ /* 0x000fe20006800000 */
[----:B------:R-:W-:Y:S01]  /*16a0*/  IMAD.IADD R9, R0, 0x1, R9 ;  /* 0x0000000100097824 */ /* 0x000fe200078e0209 */
[----:B------:R-:W-:-:S03]  /*16b0*/  ISETP.NE.AND P2, PT, R26, 0x1, PT ;  /* 0x000000011a00780c */ /* 0x000fc60003f45270 */
[C---:B------:R-:W-:Y:S01]  /*16c0*/  IMAD.IADD R11, R9.reuse, 0x1, R6 ;  /* 0x00000001090b7824 */ /* 0x040fe200078e0206 */
[----:B------:R-:W-:Y:S01]  /*16d0*/  LDS.U8 R20, [R9+0x1000] ;  /* 0x0010000009147984 */ /* 0x000fe20000000000 */
[----:B------:R-:W-:-:S03]  /*16e0*/  IMAD.IADD R10, R9, 0x1, R4 ;  /* 0x00000001090a7824 */ /* 0x000fc600078e0204 */
[----:B------:R-:W2:Y:S04]  /*16f0*/  LDS.U8 R25, [R11+0x1000] ;  /* 0x001000000b197984 */ /* 0x000ea80000000000 */
[----:B------:R-:W-:Y:S04]  /*1700*/  LDS.U8 R14, [R9+0x808] ;  /* 0x00080800090e7984 */ /* 0x000fe80000000000 */
[----:B------:R-:W-:Y:S04]  /*1710*/  LDS.U8 R24, [R9+0x1008] ;  /* 0x0010080009187984 */ /* 0x000fe80000000000 */
[----:B------:R-:W3:Y:S04]  /*1720*/  LDS.U8 R19, [R11+0x808] ;  /* 0x000808000b137984 */ /* 0x000ee80000000000 */
[----:B------:R-:W4:Y:S04]  /*1730*/  LDS.U8 R29, [R11+0x1008] ;  /* 0x001008000b1d7984 */ /* 0x000f280000000000 */
[----:B------:R-:W-:Y:S04]  /*1740*/  LDS.U8 R12, [R9+0x800] ;  /* 0x00080000090c7984 */ /* 0x000fe80000000000 */
[----:B------:R-:W0:Y:S04]  /*1750*/  LDS.U8 R13, [R11+0x800] ;  /* 0x000800000b0d7984 */ /* 0x000e280000000000 */
[----:B------:R-:W1:Y:S04]  /*1760*/  LDS.U8 R27, [R10+0x1000] ;  /* 0x001000000a1b7984 */ /* 0x000e680000000000 */
[----:B------:R-:W1:Y:S04]  /*1770*/  LDS.U8 R21, [R10+0x808] ;  /* 0x000808000a157984 */ /* 0x000e680000000000 */
[----:B------:R-:W1:Y:S04]  /*1780*/  LDS.U8 R31, [R10+0x1008] ;  /* 0x001008000a1f7984 */ /* 0x000e680000000000 */
[----:B------:R-:W1:Y:S01]  /*1790*/  LDS.U8 R15, [R10+0x800] ;  /* 0x000800000a0f7984 */ /* 0x000e620000000000 */
[----:B--2---:R-:W-:-:S03]  /*17a0*/  PRMT R20, R25, 0x7604, R20 ;  /* 0x0000760419147816 */ /* 0x004fc60000000014 */
[----:B------:R-:W-:Y:S04]  /*17b0*/  LDS.U8 R33, [R9+0x1800] ;  /* 0x0018000009217984 */ /* 0x000fe80000000000 */
[----:B------:R-:W-:Y:S01]  /*17c0*/  LDS.U8 R35, [R9+0x1808] ;  /* 0x0018080009237984 */ /* 0x000fe20000000000 */
[----:B---3--:R-:W-:-:S03]  /*17d0*/  PRMT R14, R19, 0x7604, R14 ;  /* 0x00007604130e7816 */ /* 0x008fc6000000000e */
[----:B------:R-:W-:Y:S01]  /*17e0*/  LDS.U8 R37, [R9+0x2000] ;  /* 0x0020000009257984 */ /* 0x000fe20000000000 */
[----:B----4-:R-:W-:-:S03]  /*17f0*/  PRMT R24, R29, 0x7604, R24 ;  /* 0x000076041d187816 */ /* 0x010fc60000000018 */
[----:B------:R-:W-:Y:S04]  /*1800*/  LDS.U8 R19, [R9+0x4800] ;  /* 0x0048000009137984 */ /* 0x000fe80000000000 */
[----:B------:R-:W-:Y:S01]  /*1810*/  LDS.U8 R29, [R9+0x5000] ;  /* 0x00500000091d7984 */ /* 0x000fe20000000000 */
[----:B0-----:R-:W-:-:S03]  /*1820*/  PRMT R12, R13, 0x7604, R12 ;  /* 0x000076040d0c7816 */ /* 0x001fc6000000000c */
[----:B------:R-:W-:Y:S01]  /*1830*/  LDS.U8 R39, [R9+0x2008] ;  /* 0x0020080009277984 */ /* 0x000fe20000000000 */
[----:B-1----:R-:W-:-:S03]  /*1840*/  PRMT R20, R27, 0x7054, R20 ;  /* 0x000070541b147816 */ /* 0x002fc60000000014 */
[----:B------:R-:W-:Y:S01]  /*1850*/  LDS.U8 R41, [R9+0x5800] ;  /* 0x0058000009297984 */ /* 0x000fe20000000000 */
[----:B------:R-:W-:-:S03]  /*1860*/  PRMT R14, R21, 0x7054, R14 ;  /* 0x00007054150e7816 */ /* 0x000fc6000000000e */
[----:B------:R-:W-:Y:S01]  /*1870*/  LDS.U8 R43, [R9+0x5808] ;  /* 0x00580800092b7984 */ /* 0x000fe20000000000 */
[----:B------:R-:W-:-:S03]  /*1880*/  PRMT R27, R31, 0x7054, R24 ;  /* 0x000070541f1b7816 */ /* 0x000fc60000000018 */
[----:B------:R-:W-:Y:S01]  /*1890*/  LDS.U8 R21, [R9+0x4808] ;  /* 0x0048080009157984 */ /* 0x000fe20000000000 */
[----:B------:R-:W-:-:S03]  /*18a0*/  PRMT R15, R15, 0x7054, R12 ;  /* 0x000070540f0f7816 */ /* 0x000fc6000000000c */
[----:B------:R-:W-:Y:S01]  /*18b0*/  LDS.U8 R31, [R9+0x5008] ;  /* 0x00500800091f7984 */ /* 0x000fe20000000000 */
[----:B------:R-:W-:-:S03]  /*18c0*/  IMAD.IADD R12, R4, 0x1, R11 ;  /* 0x00000001040c7824 */ /* 0x000fc600078e020b */
[----:B------:R-:W-:Y:S04]  /*18d0*/  LDS.U8 R45, [R9+0x6000] ;  /* 0x00600000092d7984 */ /* 0x000fe80000000000 */
[----:B------:R-:W-:Y:S04]  /*18e0*/  LDS.U8 R47, [R9+0x6008] ;  /* 0x00600800092f7984 */ /* 0x000fe80000000000 */
[----:B------:R-:W0:Y:S04]  /*18f0*/  LDS.U8 R26, [R11+0x4800] ;  /* 0x004800000b1a7984 */ /* 0x000e280000000000 */
[----:B------:R-:W1:Y:S04]  /*1900*/  LDS.U8 R34, [R11+0x4808] ;  /* 0x004808000b227984 */ /* 0x000e680000000000 */
[----:B------:R-:W2:Y:S04]  /*1910*/  LDS.U8 R40, [R11+0x5000] ;  /* 0x005000000b287984 */ /* 0x000ea80000000000 */
[----:B------:R-:W3:Y:S04]  /*1920*/  LDS.U8 R44, [R11+0x5008] ;  /* 0x005008000b2c7984 */ /* 0x000ee80000000000 */
[----:B------:R-:W4:Y:S04]  /*1930*/  LDS.U8 R50, [R11+0x1800] ;  /* 0x001800000b327984 */ /* 0x000f280000000000 */
[----:B------:R-:W4:Y:S04]  /*1940*/  LDS.U8 R54, [R11+0x1808] ;  /* 0x001808000b367984 */ /* 0x000f280000000000 */
[----:B------:R-:W4:Y:S04]  /*1950*/  LDS.U8 R60, [R11+0x2000] ;  /* 0x002000000b3c7984 */ /* 0x000f280000000000 */
[----:B------:R-:W4:Y:S04]  /*1960*/  LDS.U8 R64, [R11+0x2008] ;  /* 0x002008000b407984 */ /* 0x000f280000000000 */
[----:B------:R-:W4:Y:S04]  /*1970*/  LDS.U8 R70, [R11+0x5800] ;  /* 0x005800000b467984 */ /* 0x000f280000000000 */
[----:B------:R-:W4:Y:S04]  /*1980*/  LDS.U8 R74, [R11+0x5808] ;  /* 0x005808000b4a7984 */ /* 0x000f280000000000 */
[----:B------:R-:W4:Y:S01]  /*1990*/  LDS.U8 R80, [R11+0x6000] ;  /* 0x006000000b507984 */ /* 0x000f220000000000 */
[----:B0-----:R-:W-:-:S03]  /*19a0*/  PRMT R19, R26, 0x7604, R19 ;  /* 0x000076041a137816 */ /* 0x001fc60000000013 */
[----:B------:R-:W0:Y:S01]  /*19b0*/  LDS.U8 R84, [R11+0x6008] ;  /* 0x006008000b547984 */ /* 0x000e220000000000 */
[----:B-1----:R-:W-:-:S03]  /*19c0*/  PRMT R21, R34, 0x7604, R21 ;  /* 0x0000760422157816 */ /* 0x002fc60000000015 */
[----:B------:R-:W1:Y:S01]  /*19d0*/  LDS.U8 R32, [R10+0x4800] ;  /* 0x004800000a207984 */ /* 0x000e620000000000 */
[----:B--2---:R-:W-:-:S03]  /*19e0*/  PRMT R29, R40, 0x7604, R29 ;  /* 0x00007604281d7816 */ /* 0x004fc6000000001d */
[----:B------:R-:W2:Y:S01]  /*19f0*/  LDS.U8 R36, [R10+0x4808] ;  /* 0x004808000a247984 */ /* 0x000ea20000000000 */
[----:B---3--:R-:W-:-:S03]  /*1a00*/  PRMT R31, R44, 0x7604, R31 ;  /* 0x000076042c1f7816 */ /* 0x008fc6000000001f */
[----:B------:R-:W3:Y:S01]  /*1a10*/  LDS.U8 R42, [R10+0x5000] ;  /* 0x005000000a2a7984 */ /* 0x000ee20000000000 */
[----:B----4-:R-:W-:-:S03]  /*1a20*/  PRMT R33, R50, 0x7604, R33 ;  /* 0x0000760432217816 */ /* 0x010fc60000000021 */
[----:B------:R-:W4:Y:S01]  /*1a30*/  LDS.U8 R46, [R10+0x5008] ;  /* 0x005008000a2e7984 */ /* 0x000f220000000000 */
[----:B------:R-:W-:-:S03]  /*1a40*/  PRMT R35, R54, 0x7604, R35 ;  /* 0x0000760436237816 */ /* 0x000fc60000000023 */
        /* <DEDUP_REMOVED lines=47> */
[----:B------:R-:W-:Y:S02]  /*1d40*/  PRMT R157, R38, 0x654, R21 ;  /* 0x00000654269d7816 */ /* 0x000fe40000000015 */
[----:B------:R-:W-:Y:S02]  /*1d50*/  PRMT R158, R158, 0x654, R29 ;  /* 0x000006549e9e7816 */ /* 0x000fe4000000001d */
[----:B------:R-:W-:Y:S02]  /*1d60*/  PRMT R159, R48, 0x654, R31 ;  /* 0x00000654309f7816 */ /* 0x000fe4000000001f */
[----:B------:R-:W-:Y:S02]  /*1d70*/  PRMT R160, R160, 0x654, R33 ;  /* 0x00000654a0a07816 */ /* 0x000fe40000000021 */
[----:B0-----:R-:W-:Y:S02]  /*1d80*/  PRMT R161, R58, 0x654, R35 ;  /* 0x000006543aa17816 */ /* 0x001fe40000000023 */
[----:B-1----:R-:W-:-:S02]  /*1d90*/  PRMT R162, R162, 0x654, R37 ;  /* 0x00000654a2a27816 */ /* 0x002fc40000000025 */
[----:B--2---:R-:W-:Y:S02]  /*1da0*/  PRMT R163, R68, 0x654, R39 ;  /* 0x0000065444a37816 */ /* 0x004fe40000000027 */
[----:B---3--:R-:W-:Y:S02]  /*1db0*/  PRMT R164, R164, 0x654, R41 ;  /* 0x00000654a4a47816 */ /* 0x008fe40000000029 */
[----:B----4-:R-:W-:Y:S02]  /*1dc0*/  PRMT R165, R78, 0x654, R43 ;  /* 0x000006544ea57816 */ /* 0x010fe4000000002b */
[----:B------:R-:W-:Y:S02]  /*1dd0*/  PRMT R166, R166, 0x654, R45 ;  /* 0x00000654a6a67816 */ /* 0x000fe4000000002d */
[----:B------:R-:W-:Y:S02]  /*1de0*/  PRMT R167, R88, 0x654, R47 ;  /* 0x0000065458a77816 */ /* 0x000fe4000000002f */
[----:B------:R-:W-:Y:S01]  /*1df0*/  R2UR UR4, R28 ;  /* 0x000000001c0472ca */ /* 0x000fe200000e0000 */
[----:B------:R-:W-:Y:S01]  /*1e00*/  WARPGROUP.ARRIVE ;  /* 0x00000000000079c5 */ /* 0x000fe20000000000 */
[----:B------:R-:W-:-:S02]  /*1e10*/  UMOV UR7, 0x40000040 ;  /* 0x4000004000077882 */ /* 0x000fc40000000000 */
[----:B------:R-:W-:-:S09]  /*1e20*/  UMOV UR11, UR7 ;  /* 0x00000007000b7c82 */ /* 0x000fd20008000000 */
[----:B------:R-:W-:-:S04]  /*1e30*/  USHF.R.U32.HI UR4, URZ, 0x4, UR4 ;  /* 0x000000043f047899 */ /* 0x000fc80008011604 */
[----:B------:R-:W-:-:S04]  /*1e40*/  ULOP3.LUT UR4, UR4, 0x3fff, URZ, 0xc0, !UPT ;  /* 0x00003fff04047892 */ /* 0x000fc8000f8ec03f */
[----:B------:R-:W-:-:S04]  /*1e50*/  ULOP3.LUT UR4, UR4, 0x10000, URZ, 0xfc, !UPT ;  /* 0x0001000004047892 */ /* 0x000fc8000f8efc3f */
[----:B------:R-:W-:-:S04]  /*1e60*/  ULEA UR6, UR39, UR4, 0xa ;  /* 0x0000000427067291 */ /* 0x000fc8000f8e503f */
[----:B------:R-:W-:-:S03]  /*1e70*/  UIADD3 UR8, UR6, 0x2, URZ ;  /* 0x0000000206087890 */ /* 0x000fc6000fffe03f */
[----:B------:R-:W-:Y:S02]  /*1e80*/  UMOV UR10, UR6 ;  /* 0x00000006000a7c82 */ /* 0x000fe40008000000 */
[----:B------:R-:W-:Y:S01]  /*1e90*/  QGMMA.64x128x32.F32.E5M2.E5M2 R88, R24, gdesc[UR4], RZ, !UPT, gsb0 ;  /* 0x01e0000418587df3 */ /* 0x000fe2000c0038ff */
[----:B------:R-:W-:Y:S02]  /*1ea0*/  UMOV UR7, 0x40000040 ;  /* 0x4000004000077882 */ /* 0x000fe40000000000 */
[----:B------:R-:W-:Y:S02]  /*1eb0*/  WARPGROUP.DEPBAR.LE gsb0, 0x0 ;  /* 0x00008000000079c5 */ /* 0x000fe40000010000 */
[----:B------:R-:W-:-:S07]  /*1ec0*/  WARPGROUP.ARRIVE ;  /* 0x00000000000079c5 */ /* 0x000fce0000000000 */
[----:B------:R-:W-:Y:S01]  /*1ed0*/  QGMMA.64x128x32.F32.E5M2.E5M2 R24, R156, gdesc[UR8], RZ, !UPT, gsb0 ;  /* 0x01e000089c187df3 */ /* 0x000fe2000c0038ff */
[----:B------:R-:W-:Y:S01]  /*1ee0*/  UMOV UR10, UR8 ;  /* 0x00000008000a7c82 */ /* 0x000fe20008000000 */
[----:B------:R-:W-:Y:S01]  /*1ef0*/  UMOV UR11, 0x40000040 ;  /* 0x40000040000b7882 */ /* 0x000fe20000000000 */
[----:B------:R-:W-:Y:S02]  /*1f00*/  UIADD3 UR8, UR6, 0x4, URZ ;  /* 0x0000000406087890 */ /* 0x000fe4000fffe03f */
[----:B------:R-:W-:Y:S01]  /*1f10*/  UIADD3 UR6, UR6, 0x6, URZ ;  /* 0x0000000606067890 */ /* 0x000fe2000fffe03f */
[----:B------:R-:W-:Y:S02]  /*1f20*/  WARPGROUP.DEPBAR.LE gsb0, 0x0 ;  /* 0x00008000000079c5 */ /* 0x000fe40000010000 */
[----:B------:R-:W-:-:S06]  /*1f30*/  WARPGROUP.ARRIVE ;  /* 0x00000000000079c5 */ /* 0x000fcc0000000000 */
[----:B------:R-:W-:Y:S03]  /*1f40*/  QGMMA.64x128x32.F32.E5M2.E5M2 R88, R160, gdesc[UR8], R88, gsb0 ;  /* 0x01e00008a0587df3 */ /* 0x000fe60008003858 */
[----:B------:R-:W-:Y:S02]  /*1f50*/  WARPGROUP.DEPBAR.LE gsb0, 0x0 ;  /* 0x00008000000079c5 */ /* 0x000fe40000010000 */
[----:B------:R-:W-:-:S07]  /*1f60*/  WARPGROUP.ARRIVE ;  /* 0x00000000000079c5 */ /* 0x000fce0000000000 */
[----:B------:R-:W-:Y:S01]  /*1f70*/  QGMMA.64x128x32.F32.E5M2.E5M2 R24, R164, gdesc[UR8], R24, gsb0 ;  /* 0x01e00008a4187df3 */ /* 0x000fe20008003818 */
[----:B------:R-:W-:Y:S01]  /*1f80*/  UMOV UR10, UR8 ;  /* 0x00000008000a7c82 */ /* 0x000fe20008000000 */
[----:B------:R-:W-:Y:S01]  /*1f90*/  UMOV UR11, 0x40000040 ;  /* 0x40000040000b7882 */ /* 0x000fe20000000000 */
[----:B------:R-:W-:Y:S02]  /*1fa0*/  WARPGROUP.DEPBAR.LE gsb0, 0x0 ;  /* 0x00008000000079c5 */ /* 0x000fe40000010000 */
[----:B------:R-:W-:Y:S04]  /*1fb0*/  LDS.U8 R13, [R9+0x2800] ;  /* 0x00280000090d7984 */ /* 0x000fe80000000000 */
[----:B------:R-:W0:Y:S04]  /*1fc0*/  LDS.U8 R14, [R11+0x2800] ;  /* 0x002800000b0e7984 */ /* 0x000e280000000000 */
[----:B------:R-:W-:Y:S04]  /*1fd0*/  LDS.U8 R15, [R9+0x2808] ;  /* 0x00280800090f7984 */ /* 0x000fe80000000000 */
[----:B------:R-:W1:Y:S04]  /*1fe0*/  LDS.U8 R158, [R11+0x2808] ;  /* 0x002808000b9e7984 */ /* 0x000e680000000000 */
[----:B------:R-:W-:Y:S04]  /*1ff0*/  LDS.U8 R19, [R9+0x3000] ;  /* 0x0030000009137984 */ /* 0x000fe80000000000 */
[----:B------:R-:W2:Y:S04]  /*2000*/  LDS.U8 R164, [R11+0x3000] ;  /* 0x003000000ba47984 */ /* 0x000ea80000000000 */
[----:B------:R-:W-:Y:S04]  /*2010*/  LDS.U8 R21, [R9+0x3008] ;  /* 0x0030080009157984 */ /* 0x000fe80000000000 */
[----:B------:R-:W3:Y:S04]  /*2020*/  LDS.U8 R170, [R11+0x3008] ;  /* 0x003008000baa7984 */ /* 0x000ee80000000000 */
[----:B------:R-:W4:Y:S04]  /*2030*/  LDS.U8 R20, [R10+0x2800] ;  /* 0x002800000a147984 */ /* 0x000f280000000000 */
[----:B------:R-:W4:Y:S04]  /*2040*/  LDS.U8 R160, [R10+0x2808] ;  /* 0x002808000aa07984 */ /* 0x000f280000000000 */
[----:B------:R-:W4:Y:S04]  /*2050*/  LDS.U8 R166, [R10+0x3000] ;  /* 0x003000000aa67984 */ /* 0x000f280000000000 */
[----:B------:R-:W4:Y:S01]  /*2060*/  LDS.U8 R172, [R10+0x3008] ;  /* 0x003008000aac7984 */ /* 0x000f220000000000 */
[----:B0-----:R-:W-:-:S03]  /*2070*/  PRMT R13, R14, 0x7604, R13 ;  /* 0x000076040e0d7816 */ /* 0x001fc6000000000d */
[----:B------:R-:W0:Y:S04]  /*2080*/  LDS.U8 R156, [R12+0x2800] ;  /* 0x002800000c9c7984 */ /* 0x000e280000000000 */
[----:B------:R-:W0:Y:S01]  /*2090*/  LDS.U8 R162, [R12+0x2808] ;  /* 0x002808000ca27984 */ /* 0x000e220000000000 */
[----:B-1----:R-:W-:-:S03]  /*20a0*/  PRMT R15, R158, 0x7604, R15 ;  /* 0x000076049e0f7816 */ /* 0x002fc6000000000f */
[----:B------:R-:W1:Y:S04]  /*20b0*/  LDS.U8 R168, [R12+0x3000] ;  /* 0x003000000ca87984 */ /* 0x000e680000000000 */
[----:B------:R-:W1:Y:S01]  /*20c0*/  LDS.U8 R174, [R12+0x3008] ;  /* 0x003008000cae7984 */ /* 0x000e620000000000 */
[----:B--2---:R-:W-:-:S03]  /*20d0*/  PRMT R19, R164, 0x7604, R19 ;  /* 0x00007604a4137816 */ /* 0x004fc60000000013 */
[----:B------:R-:W-:Y:S01]  /*20e0*/  LDS.U8 R161, [R9+0x6800] ;  /* 0x0068000009a17984 */ /* 0x000fe20000000000 */
[----:B---3--:R-:W-:-:S03]  /*20f0*/  PRMT R21, R170, 0x7604, R21 ;  /* 0x00007604aa157816 */ /* 0x008fc60000000015 */
[----:B------:R-:W2:Y:S01]  /*2100*/  LDS.U8 R176, [R11+0x6800] ;  /* 0x006800000bb07984 */ /* 0x000ea20000000000 */
[----:B----4-:R-:W-:-:S03]  /*2110*/  PRMT R13, R20, 0x7054, R13 ;  /* 0x00007054140d7816 */ /* 0x010fc6000000000d */
[----:B------:R-:W-:Y:S01]  /*2120*/  LDS.U8 R163, [R9+0x6808] ;  /* 0x0068080009a37984 */ /* 0x000fe20000000000 */
[----:B------:R-:W-:-:S03]  /*2130*/  PRMT R15, R160, 0x7054, R15 ;  /* 0x00007054a00f7816 */ /* 0x000fc6000000000f */
[----:B------:R-:W3:Y:S01]  /*2140*/  LDS.U8 R182, [R11+0x6808] ;  /* 0x006808000bb67984 */ /* 0x000ee20000000000 */
[----:B------:R-:W-:-:S03]  /*2150*/  PRMT R19, R166, 0x7054, R19 ;  /* 0x00007054a6137816 */ /* 0x000fc60000000013 */
[----:B------:R-:W-:Y:S01]  /*2160*/  LDS.U8 R165, [R9+0x7000] ;  /* 0x0070000009a57984 */ /* 0x000fe20000000000 */
[----:B------:R-:W-:-:S03]  /*2170*/  PRMT R21, R172, 0x7054, R21 ;  /* 0x00007054ac157816 */ /* 0x000fc60000000015 */
[----:B------:R-:W4:Y:S01]  /*2180*/  LDS.U8 R188, [R11+0x7000] ;  /* 0x007000000bbc7984 */ /* 0x000f220000000000 */
[----:B0-----:R-:W-:-:S03]  /*2190*/  PRMT R156, R156, 0x654, R13 ;  /* 0x000006549c9c7816 */ /* 0x001fc6000000000d */
[----:B------:R-:W-:Y:S01]  /*21a0*/  LDS.U8 R167, [R9+0x7008] ;  /* 0x0070080009a77984 */ /* 0x000fe20000000000 */
[----:B------:R-:W-:-:S03]  /*21b0*/  PRMT R157, R162, 0x654, R15 ;  /* 0x00000654a29d7816 */ /* 0x000fc6000000000f */
[----:B------:R-:W0:Y:S01]  /*21c0*/  LDS.U8 R194, [R11+0x7008] ;  /* 0x007008000bc27984 */ /* 0x000e220000000000 */
[----:B-1----:R-:W-:-:S03]  /*21d0*/  PRMT R158, R168, 0x654, R19 ;  /* 0x00000654a89e7816 */ /* 0x002fc60000000013 */
[----:B------:R-:W1:Y:S01]  /*21e0*/  LDS.U8 R178, [R10+0x6800] ;  /* 0x006800000ab27984 */ /* 0x000e620000000000 */
[----:B------:R-:W-:-:S03]  /*21f0*/  PRMT R159, R174, 0x654, R21 ;  /* 0x00000654ae9f7816 */ /* 0x000fc60000000015 */
[----:B------:R-:W1:Y:S04]  /*2200*/  LDS.U8 R184, [R10+0x6808] ;  /* 0x006808000ab87984 */ /* 0x000e680000000000 */
[----:B------:R-:W1:Y:S04]  /*2210*/  LDS.U8 R190, [R10+0x7000] ;  /* 0x007000000abe7984 */ /* 0x000e680000000000 */
[----:B------:R-:W1:Y:S01]  /*2220*/  LDS.U8 R196, [R10+0x7008] ;  /* 0x007008000ac47984 */ /* 0x000e620000000000 */
[----:B--2---:R-:W-:-:S03]  /*2230*/  PRMT R161, R176, 0x7604, R161 ;  /* 0x00007604b0a17816 */ /* 0x004fc600000000a1 */
[----:B------:R-:W2:Y:S04]  /*2240*/  LDS.U8 R180, [R12+0x6800] ;  /* 0x006800000cb47984 */ /* 0x000ea80000000000 */
[----:B------:R-:W2:Y:S01]  /*2250*/  LDS.U8 R186, [R12+0x6808] ;  /* 0x006808000cba7984 */ /* 0x000ea20000000000 */
[----:B---3--:R-:W-:-:S03]  /*2260*/  PRMT R163, R182, 0x7604, R163 ;  /* 0x00007604b6a37816 */ /* 0x008fc600000000a3 */
[----:B------:R-:W3:Y:S04]  /*2270*/  LDS.U8 R192, [R12+0x7000] ;  /* 0x007000000cc07984 */ /* 0x000ee80000000000 */
[----:B------:R-:W3:Y:S01]  /*2280*/  LDS.U8 R198, [R12+0x7008] ;  /* 0x007008000cc67984 */ /* 0x000ee20000000000 */
[----:B------:R-:W-:Y:S01]  /*2290*/  WARPGROUP.ARRIVE ;  /* 0x00000000000079c5 */ /* 0x000fe20000000000 */
[----:B----4-:R-:W-:-:S05]  /*22a0*/  PRMT R165, R188, 0x7604, R165 ;  /* 0x00007604bca57816 */ /* 0x010fca00000000a5 */
[----:B------:R-:W-:Y:S01]  /*22b0*/  QGMMA.64x128x32.F32.E5M2.E5M2 R88, R156, gdesc[UR8], R88, gsb0 ;  /* 0x01e000089c587df3 */ /* 0x000fe20008003858 */
[----:B0-----:R-:W-:Y:S02]  /*22c0*/  PRMT R167, R194, 0x7604, R167 ;  /* 0x00007604c2a77816 */ /* 0x001fe400000000a7 */
[----:B-1----:R-:W-:Y:S02]  /*22d0*/  PRMT R161, R178, 0x7054, R161 ;  /* 0x00007054b2a17816 */ /* 0x002fe400000000a1 */
[----:B------:R-:W-:Y:S02]  /*22e0*/  PRMT R163, R184, 0x7054, R163 ;  /* 0x00007054b8a37816 */ /* 0x000fe400000000a3 */
[----:B------:R-:W-:Y:S02]  /*22f0*/  PRMT R165, R190, 0x7054, R165 ;  /* 0x00007054bea57816 */ /* 0x000fe400000000a5 */
[----:B------:R-:W-:Y:S02]  /*2300*/  PRMT R167, R196, 0x7054, R167 ;  /* 0x00007054c4a77816 */ /* 0x000fe400000000a7 */
[----:B--2---:R-:W-:-:S02]  /*2310*/  PRMT R160, R180, 0x654, R161 ;  /* 0x00000654b4a07816 */ /* 0x004fc400000000a1 */
[----:B------:R-:W-:Y:S02]  /*2320*/  PRMT R161, R186, 0x654, R163 ;  /* 0x00000654baa17816 */ /* 0x000fe400000000a3 */
[----:B---3--:R-:W-:Y:S02]  /*2330*/  PRMT R162, R192, 0x654, R165 ;  /* 0x00000654c0a27816 */ /* 0x008fe400000000a5 */
[----:B------:R-:W-:Y:S01]  /*2340*/  PRMT R163, R198, 0x654, R167 ;  /* 0x00000654c6a37816 */ /* 0x000fe200000000a7 */
[----:B------:R-:W-:-:S03]  /*2350*/  WARPGROUP.DEPBAR.LE gsb0, 0x0 ;  /* 0x00008000000079c5 */ /* 0x000fc60000010000 */
[----:B------:R-:W-:-:S06]  /*2360*/  WARPGROUP.ARRIVE ;  /* 0x00000000000079c5 */ /* 0x000fcc0000000000 */
[----:B------:R-:W-:Y:S03]  /*2370*/  QGMMA.64x128x32.F32.E5M2.E5M2 R24, R160, gdesc[UR8], R24, gsb0 ;  /* 0x01e00008a0187df3 */ /* 0x000fe60008003818 */
        /* <DEDUP_REMOVED lines=22> */
[----:B------:R-:W-:Y:S01]  /*24e0*/  LDS.U8 R163, [R9+0x7808] ;  /* 0x0078080009a37984 */ /* 0x000fe20000000000 */
[----:B----4-:R-:W-:-:S03]  /*24f0*/  PRMT R13, R20, 0x7054, R13 ;  /* 0x00007054140d7816 */ /* 0x010fc6000000000d */
[----:B------:R-:W-:Y:S01]  /*2500*/  LDS.U8 R165, [R9+0x8000] ;  /* 0x0080000009a57984 */ /* 0x000fe20000000000 */
[----:B------:R-:W-:-:S03]  /*2510*/  PRMT R15, R160, 0x7054, R15 ;  /* 0x00007054a00f7816 */ /* 0x000fc6000000000f */
[----:B------:R-:W-:Y:S01]  /*2520*/  LDS.U8 R167, [R9+0x8008] ;  /* 0x0080080009a77984 */ /* 0x000fe20000000000 */
[----:B------:R-:W-:-:S03]  /*2530*/  PRMT R19, R166, 0x7054, R19 ;  /* 0x00007054a6137816 */ /* 0x000fc60000000013 */
[----:B------:R-:W2:Y:S01]  /*2540*/  LDS.U8 R176, [R11+0x7800] ;  /* 0x007800000bb07984 */ /* 0x000ea20000000000 */
[----:B------:R-:W-:-:S03]  /*2550*/  PRMT R21, R172, 0x7054, R21 ;  /* 0x00007054ac157816 */ /* 0x000fc60000000015 */
[----:B------:R-:W3:Y:S01]  /*2560*/  LDS.U8 R182, [R11+0x7808] ;  /* 0x007808000bb67984 */ /* 0x000ee20000000000 */
[----:B0-----:R-:W-:-:S03]  /*2570*/  PRMT R156, R156, 0x654, R13 ;  /* 0x000006549c9c7816 */ /* 0x001fc6000000000d */
[----:B------:R-:W0:Y:S01]  /*2580*/  LDS.U8 R188, [R11+0x8000] ;  /* 0x008000000bbc7984 */ /* 0x000e220000000000 */
[----:B------:R-:W-:-:S03]  /*2590*/  PRMT R157, R162, 0x654, R15 ;  /* 0x00000654a29d7816 */ /* 0x000fc6000000000f */
[----:B------:R-:W4:Y:S01]  /*25a0*/  LDS.U8 R194, [R11+0x8008] ;  /* 0x008008000bc27984 */ /* 0x000f220000000000 */
[----:B-1----:R-:W-:-:S03]  /*25b0*/  PRMT R158, R168, 0x654, R19 ;  /* 0x00000654a89e7816 */ /* 0x002fc60000000013 */
[----:B------:R-:W1:Y:S01]  /*25c0*/  LDS.U8 R178, [R10+0x7800] ;  /* 0x007800000ab27984 */ /* 0x000e620000000000 */
[----:B------:R-:W-:-:S03]  /*25d0*/  PRMT R159, R174, 0x654, R21 ;  /* 0x00000654ae9f7816 */ /* 0x000fc60000000015 */
[----:B------:R-:W1:Y:S04]  /*25e0*/  LDS.U8 R184, [R10+0x7808] ;  /* 0x007808000ab87984 */ /* 0x000e680000000000 */
[----:B------:R-:W1:Y:S04]  /*25f0*/  LDS.U8 R190, [R10+0x8000] ;  /* 0x008000000abe7984 */ /* 0x000e680000000000 */
[----:B------:R-:W1:Y:S04]  /*2600*/  LDS.U8 R196, [R10+0x8008] ;  /* 0x008008000ac47984 */ /* 0x000e680000000000 */
[----:B------:R-:W1:Y:S04]  /*2610*/  LDS.U8 R180, [R12+0x7800] ;  /* 0x007800000cb47984 */ /* 0x000e680000000000 */
[----:B------:R-:W1:Y:S04]  /*2620*/  LDS.U8 R186, [R12+0x7808] ;  /* 0x007808000cba7984 */ /* 0x000e680000000000 */
[----:B------:R-:W1:Y:S01]  /*2630*/  LDS.U8 R192, [R12+0x8000] ;  /* 0x008000000cc07984 */ /* 0x000e620000000000 */
[----:B--2---:R-:W-:-:S03]  /*2640*/  PRMT R161, R176, 0x7604, R161 ;  /* 0x00007604b0a17816 */ /* 0x004fc600000000a1 */
[----:B------:R-:W2:Y:S01]  /*2650*/  LDS.U8 R198, [R12+0x8008] ;  /* 0x008008000cc67984 */ /* 0x000ea20000000000 */
[----:B------:R-:W-:Y:S01]  /*2660*/  WARPGROUP.ARRIVE ;  /* 0x00000000000079c5 */ /* 0x000fe20000000000 */
[----:B---3--:R-:W-:Y:S02]  /*2670*/  PRMT R163, R182, 0x7604, R163 ;  /* 0x00007604b6a37816 */ /* 0x008fe400000000a3 */
[----:B0-----:R-:W-:-:S03]  /*2680*/  PRMT R165, R188, 0x7604, R165 ;  /* 0x00007604bca57816 */ /* 0x001fc600000000a5 */
[----:B------:R-:W-:Y:S01]  /*2690*/  QGMMA.64x128x32.F32.E5M2.E5M2 R88, R156, gdesc[UR4], R88, gsb0 ;  /* 0x01e000049c587df3 */ /* 0x000fe20008003858 */
[----:B----4-:R-:W-:Y:S02]  /*26a0*/  PRMT R167, R194, 0x7604, R167 ;  /* 0x00007604c2a77816 */ /* 0x010fe400000000a7 */
[----:B-1----:R-:W-:Y:S02]  /*26b0*/  PRMT R161, R178, 0x7054, R161 ;  /* 0x00007054b2a17816 */ /* 0x002fe400000000a1 */
[----:B------:R-:W-:Y:S02]  /*26c0*/  PRMT R163, R184, 0x7054, R163 ;  /* 0x00007054b8a37816 */ /* 0x000fe400000000a3 */
[----:B------:R-:W-:Y:S02]  /*26d0*/  PRMT R165, R190, 0x7054, R165 ;  /* 0x00007054bea57816 */ /* 0x000fe400000000a5 */
[----:B------:R-:W-:Y:S02]  /*26e0*/  PRMT R167, R196, 0x7054, R167 ;  /* 0x00007054c4a77816 */ /* 0x000fe400000000a7 */
[----:B------:R-:W-:-:S02]  /*26f0*/  PRMT R160, R180, 0x654, R161 ;  /* 0x00000654b4a07816 */ /* 0x000fc400000000a1 */
[----:B------:R-:W-:Y:S02]  /*2700*/  PRMT R161, R186, 0x654, R163 ;  /* 0x00000654baa17816 */ /* 0x000fe400000000a3 */
[----:B------:R-:W-:Y:S02]  /*2710*/  PRMT R162, R192, 0x654, R165 ;  /* 0x00000654c0a27816 */ /* 0x000fe400000000a5 */
[----:B--2---:R-:W-:Y:S01]  /*2720*/  PRMT R163, R198, 0x654, R167 ;  /* 0x00000654c6a37816 */ /* 0x004fe200000000a7 */
[----:B------:R-:W-:-:S03]  /*2730*/  WARPGROUP.DEPBAR.LE gsb0, 0x0 ;  /* 0x00008000000079c5 */ /* 0x000fc60000010000 */
[----:B------:R-:W-:-:S06]  /*2740*/  WARPGROUP.ARRIVE ;  /* 0x00000000000079c5 */ /* 0x000fcc0000000000 */
[----:B------:R-:W-:Y:S03]  /*2750*/  QGMMA.64x128x32.F32.E5M2.E5M2 R24, R160, gdesc[UR4], R24, gsb0 ;  /* 0x01e00004a0187df3 */ /* 0x000fe60008003818 */
[----:B------:R-:W-:Y:S02]  /*2760*/  WARPGROUP.DEPBAR.LE gsb0, 0x0 ;  /* 0x00008000000079c5 */ /* 0x000fe40000010000 */
[----:B------:R-:W-:Y:S05]  /*2770*/  @!P2 BRA `(.L_x_22) ;  /* 0x0000002400b0a947 */ /* 0x000fea0003800000 */
[----:B------:R-:W-:Y:S05]  /*2780*/  @!P0 BRA `(.L_x_23) ;  /* 0x0000000000048947 */ /* 0x000fea0003800000 */
[----:B------:R-:W-:Y:S01]  /*2790*/  BPT.TRAP 0x1 ;  /* 0x000000040000795c */ /* 0x000fe20000300000 */
.L_x_23:
[----:B------:R-:W-:-:S05]  /*27a0*/  IMAD.SHL.U32 R10, R3, 0x8000, RZ ;  /* 0x00008000030a7824 */ /* 0x000fca00078e00ff */
[----:B------:R-:W-:-:S05]  /*27b0*/  LOP3.LUT R9, R10, R5, RZ, 0xfc, !PT ;  /* 0x000000050a097212 */ /* 0x000fca00078efcff */
[----:B------:R-:W-:Y:S01]  /*27c0*/  IMAD.IADD R9, R0, 0x1, R9 ;  /* 0x0000000100097824 */ /* 0x000fe200078e0209 */
[----:B------:R-:W-:Y:S06]  /*27d0*/  @P1 BRA `(.L_x_24) ;  /* 0x0000000000081947 */ /* 0x000fec0003800000 */
[----:B------:R-:W0:Y:S02]  /*27e0*/  SYNCS.PHASECHK.TRANS64.TRYWAIT P1, [R7+URZ], R8 ;  /* 0x00000008070075a7 */ /* 0x000e24000802017f */
[----:B0-----:R-:W-:Y:S05]  /*27f0*/  @!P1 BRA `(.L_x_25) ;  /* 0x000000d400b49947 */ /* 0x001fea0003800000 */
.L_x_24:
[--C-:B------:R-:W-:Y:S01]  /*2800*/  IMAD.IADD R161, R6, 0x1, R9.reuse ;  /* 0x0000000106a17824 */ /* 0x100fe200078e0209 */
[----:B------:R-:W-:Y:S01]  /*2810*/  LDS.U8 R15, [R9+0x1008] ;  /* 0x00100800090f7984 */ /* 0x000fe20000000000 */
[C---:B------:R-:W-:Y:S01]  /*2820*/  IMAD.IADD R163, R4.reuse, 0x1, R9 ;  /* 0x0000000104a37824 */ /* 0x040fe200078e0209 */
[----:B------:R-:W-:Y:S01]  /*2830*/  UMOV UR5, UR39 ;  /* 0x0000002700057c82 */ /* 0x000fe20008000000 */
[----:B------:R-:W-:Y:S01]  /*2840*/  IMAD.IADD R165, R4, 0x1, R161 ;  /* 0x0000000104a57824 */ /* 0x000fe200078e02a1 */
[----:B------:R-:W1:Y:S04]  /*2850*/  LDS.U8 R162, [R161+0x1008] ;  /* 0x00100800a1a27984 */ /* 0x000e680000000000 */
[----:B0-----:R-:W-:Y:S04]  /*2860*/  LDS.U8 R7, [R9+0x800] ;  /* 0x0008000009077984 */ /* 0x001fe80000000000 */
[----:B------:R-:W-:Y:S04]  /*2870*/  LDS.U8 R11, [R9+0x808] ;  /* 0x00080800090b7984 */ /* 0x000fe80000000000 */
[----:B------:R-:W-:Y:S04]  /*2880*/  LDS.U8 R13, [R9+0x1000] ;  /* 0x00100000090d7984 */ /* 0x000fe80000000000 */
[----:B------:R-:W-:Y:S04]  /*2890*/  LDS.U8 R19, [R9+0x4800] ;  /* 0x0048000009137984 */ /* 0x000fe80000000000 */
[----:B------:R-:W-:Y:S04]  /*28a0*/  LDS.U8 R21, [R9+0x4808] ;  /* 0x0048080009157984 */ /* 0x000fe80000000000 */
[----:B------:R-:W-:Y:S04]  /*28b0*/  LDS.U8 R157, [R9+0x5000] ;  /* 0x00500000099d7984 */ /* 0x000fe80000000000 */
[----:B------:R0:W-:Y:S04]  /*28c0*/  LDS.U8 R159, [R9+0x5008] ;  /* 0x00500800099f7984 */ /* 0x0001e80000000000 */
[----:B------:R-:W2:Y:S04]  /*28d0*/  LDS.U8 R8, [R161+0x800] ;  /* 0x00080000a1087984 */ /* 0x000ea80000000000 */
[----:B------:R-:W3:Y:S01]  /*28e0*/  LDS.U8 R14, [R161+0x808] ;  /* 0x00080800a10e7984 */ /* 0x000ee20000000000 */
[----:B0-----:R-:W0:Y:S03]  /*28f0*/  LDC R9, c[0x0][0x28c] ;  /* 0x0000a300ff097b82 */ /* 0x001e260000000800 */
[----:B------:R-:W4:Y:S01]  /*2900*/  LDS.U8 R158, [R161+0x1000] ;  /* 0x00100000a19e7984 */ /* 0x000f220000000000 */
[----:B-1----:R-:W-:-:S03]  /*2910*/  PRMT R15, R162, 0x7604, R15 ;  /* 0x00007604a20f7816 */ /* 0x002fc6000000000f */
[----:B------:R-:W1:Y:S04]  /*2920*/  LDS.U8 R172, [R161+0x4800] ;  /* 0x00480000a1ac7984 */ /* 0x000e680000000000 */
[----:B------:R-:W1:Y:S04]  /*2930*/  LDS.U8 R178, [R161+0x4808] ;  /* 0x00480800a1b27984 */ /* 0x000e680000000000 */
[----:B------:R-:W1:Y:S04]  /*2940*/  LDS.U8 R184, [R161+0x5000] ;  /* 0x00500000a1b87984 */ /* 0x000e680000000000 */
[----:B------:R-:W1:Y:S04]  /*2950*/  LDS.U8 R190, [R161+0x5008] ;  /* 0x00500800a1be7984 */ /* 0x000e680000000000 */
[----:B------:R-:W1:Y:S01]  /*2960*/  LDS.U8 R164, [R163+0x1008] ;  /* 0x00100800a3a47984 */ /* 0x000e620000000000 */
[----:B0-----:R-:W-:-:S03]  /*2970*/  ISETP.GE.AND P1, PT, R9, 0x101, PT ;  /* 0x000001010900780c */ /* 0x001fc60003f26270 */
[----:B------:R-:W0:Y:S04]  /*2980*/  LDS.U8 R12, [R163+0x800] ;  /* 0x00080000a30c7984 */ /* 0x000e280000000000 */
[----:B------:R-:W0:Y:S04]  /*2990*/  LDS.U8 R20, [R163+0x808] ;  /* 0x00080800a3147984 */ /* 0x000e280000000000 */
[----:B------:R-:W0:Y:S01]  /*29a0*/  LDS.U8 R160, [R163+0x1000] ;  /* 0x00100000a3a07984 */ /* 0x000e220000000000 */
[----:B--2---:R-:W-:-:S03]  /*29b0*/  PRMT R7, R8, 0x7604, R7 ;  /* 0x0000760408077816 */ /* 0x004fc60000000007 */
[----:B------:R-:W2:Y:S01]  /*29c0*/  LDS.U8 R174, [R163+0x4800] ;  /* 0x00480000a3ae7984 */ /* 0x000ea20000000000 */
[----:B---3--:R-:W-:-:S03]  /*29d0*/  PRMT R11, R14, 0x7604, R11 ;  /* 0x000076040e0b7816 */ /* 0x008fc6000000000b */
[----:B------:R-:W3:Y:S01]  /*29e0*/  LDS.U8 R180, [R163+0x4808] ;  /* 0x00480800a3b47984 */ /* 0x000ee20000000000 */
[----:B----4-:R-:W-:-:S03]  /*29f0*/  PRMT R13, R158, 0x7604, R13 ;  /* 0x000076049e0d7816 */ /* 0x010fc6000000000d */
[----:B------:R-:W4:Y:S01]  /*2a00*/  LDS.U8 R186, [R163+0x5000] ;  /* 0x00500000a3ba7984 */ /* 0x000f220000000000 */
[----:B-1----:R-:W-:-:S03]  /*2a10*/  PRMT R19, R172, 0x7604, R19 ;  /* 0x00007604ac137816 */ /* 0x002fc60000000013 */
[----:B------:R-:W1:Y:S01]  /*2a20*/  LDS.U8 R192, [R163+0x5008] ;  /* 0x00500800a3c07984 */ /* 0x000e620000000000 */
[----:B------:R-:W-:-:S03]  /*2a30*/  PRMT R21, R178, 0x7604, R21 ;  /* 0x00007604b2157816 */ /* 0x000fc60000000015 */
[----:B------:R-:W1:Y:S01]  /*2a40*/  LDS.U8 R166, [R165+0x1008] ;  /* 0x00100800a5a67984 */ /* 0x000e620000000000 */
[----:B------:R-:W-:-:S03]  /*2a50*/  PRMT R157, R184, 0x7604, R157 ;  /* 0x00007604b89d7816 */ /* 0x000fc6000000009d */
[----:B------:R-:W1:Y:S01]  /*2a60*/  LDS.U8 R168, [R165+0x800] ;  /* 0x00080000a5a87984 */ /* 0x000e620000000000 */
[----:B------:R-:W-:-:S03]  /*2a70*/  PRMT R159, R190, 0x7604, R159 ;  /* 0x00007604be9f7816 */ /* 0x000fc6000000009f */
[----:B------:R-:W1:Y:S01]  /*2a80*/  LDS.U8 R156, [R165+0x808] ;  /* 0x00080800a59c7984 */ /* 0x000e620000000000 */
[----:B------:R-:W-:-:S03]  /*2a90*/  PRMT R15, R164, 0x7054, R15 ;  /* 0x00007054a40f7816 */ /* 0x000fc6000000000f */
[----:B------:R-:W1:Y:S01]  /*2aa0*/  LDS.U8 R170, [R165+0x1000] ;  /* 0x00100000a5aa7984 */ /* 0x000e620000000000 */
[----:B0-----:R-:W-:-:S03]  /*2ab0*/  PRMT R7, R12, 0x7054, R7 ;  /* 0x000070540c077816 */ /* 0x001fc60000000007 */
[----:B------:R-:W0:Y:S01]  /*2ac0*/  LDS.U8 R176, [R165+0x4800] ;  /* 0x00480000a5b07984 */ /* 0x000e220000000000 */
[----:B------:R-:W-:-:S03]  /*2ad0*/  PRMT R11, R20, 0x7054, R11 ;  /* 0x00007054140b7816 */ /* 0x000fc6000000000b */
[----:B------:R-:W0:Y:S01]  /*2ae0*/  LDS.U8 R182, [R165+0x4808] ;  /* 0x00480800a5b67984 */ /* 0x000e220000000000 */
[----:B------:R-:W-:-:S03]  /*2af0*/  PRMT R13, R160, 0x7054, R13 ;  /* 0x00007054a00d7816 */ /* 0x000fc6000000000d */
[----:B------:R-:W0:Y:S01]  /*2b00*/  LDS.U8 R188, [R165+0x5000] ;  /* 0x00500000a5bc7984 */ /* 0x000e220000000000 */
[----:B--2---:R-:W-:-:S03]  /*2b10*/  PRMT R19, R174, 0x7054, R19 ;  /* 0x00007054ae137816 */ /* 0x004fc60000000013 */
[----:B------:R2:W2:Y:S01]  /*2b20*/  LDS.U8 R194, [R165+0x5008] ;  /* 0x00500800a5c27984 */ /* 0x0004a20000000000 */
[----:B---3--:R-:W-:Y:S02]  /*2b30*/  PRMT R21, R180, 0x7054, R21 ;  /* 0x00007054b4157816 */ /* 0x008fe40000000015 */
[----:B----4-:R-:W-:Y:S02]  /*2b40*/  PRMT R157, R186, 0x7054, R157 ;  /* 0x00007054ba9d7816 */ /* 0x010fe4000000009d */
[----:B-1----:R-:W-:Y:S02]  /*2b50*/  PRMT R159, R192, 0x7054, R159 ;  /* 0x00007054c09f7816 */ /* 0x002fe4000000009f */
[----:B------:R-:W-:Y:S02]  /*2b60*/  PRMT R171, R166, 0x654, R15 ;  /* 0x00000654a6ab7816 */ /* 0x000fe4000000000f */
[----:B------:R-:W-:Y:S02]  /*2b70*/  PRMT R168, R168, 0x654, R7 ;  /* 0x00000654a8a87816 */ /* 0x000fe40000000007 */
[----:B------:R-:W-:-:S02]  /*2b80*/  PRMT R169, R156, 0x654, R11 ;  /* 0x000006549ca97816 */ /* 0x000fc4000000000b */
[----:B------:R-:W-:Y:S02]  /*2b90*/  PRMT R170, R170, 0x654, R13 ;  /* 0x00000654aaaa7816 */ /* 0x000fe4000000000d */
[----:B0-----:R-:W-:Y:S02]  /*2ba0*/  PRMT R164, R176, 0x654, R19 ;  /* 0x00000654b0a47816 */ /* 0x001fe40000000013 */
[----:B--2---:R-:W-:Y:S02]  /*2bb0*/  PRMT R165, R182, 0x654, R21 ;  /* 0x00000654b6a57816 */ /* 0x004fe40000000015 */
[----:B------:R-:W-:Y:S02]  /*2bc0*/  PRMT R166, R188, 0x654, R157 ;  /* 0x00000654bca67816 */ /* 0x000fe4000000009d */
[----:B------:R-:W-:Y:S01]  /*2bd0*/  PRMT R167, R194, 0x654, R159 ;  /* 0x00000654c2a77816 */ /* 0x000fe2000000009f */
[----:B------:R-:W-:Y:S06]  /*2be0*/  @!P1 BRA `(.L_x_26) ;  /* 0x0000001000f89947 */ /* 0x000fec0003800000 */
[----:B------:R-:W-:Y:S01]  /*2bf0*/  R2UR UR7, R3 ;  /* 0x00000000030772ca */ /* 0x000fe200000e0000 */
[----:B------:R-:W-:Y:S01]  /*2c00*/  UIADD3 UR6, UR40, -0x1, URZ ;  /* 0xffffffff28067890 */ /* 0x000fe2000fffe03f */
[----:B------:R-:W-:-:S13]  /*2c10*/  UMOV UR5, UR39 ;  /* 0x0000002700057c82 */ /* 0x000fda0008000000 */
.L_x_34:
[----:B------:R-:W-:-:S04]  /*2c20*/  UIADD3 UR8, UR7, 0x1, URZ ;  /* 0x0000000107087890 */ /* 0x000fc8000fffe03f */
[----:B------:R-:W-:-:S04]  /*2c30*/  UISETP.NE.AND UP0, UPT, UR8, 0x4, UPT ;  /* 0x000000040800788c */ /* 0x000fc8000bf05270 */
[----:B------:R-:W-:Y:S02]  /*2c40*/  USEL UR9, URZ, 0x1, UP0 ;  /* 0x000000013f097887 */ /* 0x000fe40008000000 */
[----:B------:R-:W-:-:S04]  /*2c50*/  USEL UR8, UR8, URZ, UP0 ;  /* 0x0000003f08087287 */ /* 0x000fc80008000000 */
[----:B------:R-:W-:Y:S02]  /*2c60*/  LOP3.LUT R155, R155, UR9, RZ, 0x3c, !PT ;  /* 0x000000099b9b7c12 */ /* 0x000fe4000f8e3cff */
[----:B------:R-:W-:Y:S01]  /*2c70*/  IMAD.U32 R3, RZ, RZ, UR8 ;  /* 0x00000008ff037e24 */ /* 0x000fe2000f8e00ff */
[----:B------:R-:W-:Y:S06]  /*2c80*/  @!P0 BRA `(.L_x_27) ;  /* 0x0000000000048947 */ /* 0x000fec0003800000 */
[----:B------:R-:W-:Y:S01]  /*2c90*/  BPT.TRAP 0x1 ;  /* 0x000000040000795c */ /* 0x000fe20000300000 */
.L_x_27:
[----:B------:R-:W0:Y:S01]  /*2ca0*/  S2UR UR9, SR_CgaCtaId ;  /* 0x00000000000979c3 */ /* 0x000e220000008800 */
[----:B------:R-:W-:Y:S01]  /*2cb0*/  UMOV UR8, 0x400 ;  /* 0x0000040000087882 */ /* 0x000fe20000000000 */
[----:B------:R-:W-:Y:S01]  /*2cc0*/  SHF.L.U32 R7, R155, 0x1f, RZ ;  /* 0x0000001f9b077819 */ /* 0x000fe200000006ff */
[----:B------:R-:W-:Y:S01]  /*2cd0*/  ULEA UR10, UR7, UR4, 0xa ;  /* 0x00000004070a7291 */ /* 0x000fe2000f8e503f */
[----:B------:R-:W-:Y:S01]  /*2ce0*/  UMOV UR11, 0x40000040 ;  /* 0x40000040000b7882 */ /* 0x000fe20000000000 */
[----:B------:R-:W-:Y:S01]  /*2cf0*/  USHF.L.U32 UR7, UR7, 0xf, URZ ;  /* 0x0000000f07077899 */ /* 0x000fe2000800063f */
[----:B------:R-:W-:-:S04]  /*2d00*/  UMOV UR15, UR11 ;  /* 0x0000000b000f7c82 */ /* 0x000fc80008000000 */
[----:B------:R-:W-:Y:S01]  /*2d10*/  UMOV UR14, UR10 ;  /* 0x0000000a000e7c82 */ /* 0x000fe20008000000 */
[----:B------:R-:W-:Y:S01]  /*2d20*/  LOP3.LUT R9, R5, UR7, RZ, 0xfc, !PT ;  /* 0x0000000705097c12 */ /* 0x000fe2000f8efcff */
[----:B0-----:R-:W-:-:S06]  /*2d30*/  ULEA UR8, UR9, UR8, 0x18 ;  /* 0x0000000809087291 */ /* 0x001fcc000f8ec03f */
[----:B------:R-:W-:Y:S01]  /*2d40*/  IMAD.U32 R0, RZ, RZ, UR8 ;  /* 0x00000008ff007e24 */ /* 0x000fe2000f8e00ff */
[----:B------:R-:W-:-:S03]  /*2d50*/  UIADD3 UR8, UR10, 0x2, URZ ;  /* 0x000000020a087890 */ /* 0x000fc6000fffe03f */
[----:B------:R-:W-:Y:S02]  /*2d60*/  IMAD R8, R3, 0x8, R0 ;  /* 0x0000000803087824 */ /* 0x000fe400078e0200 */
[----:B------:R-:W-:Y:S02]  /*2d70*/  IMAD.IADD R9, R0, 0x1, R9 ;  /* 0x0000000100097824 */ /* 0x000fe400078e0209 */
[----:B------:R0:W1:Y:S01]  /*2d80*/  SYNCS.PHASECHK.TRANS64.TRYWAIT P1, [R8+URZ], R7 ;  /* 0x00000007080075a7 */ /* 0x000062000802017f */
[----:B------:R-:W-:Y:S01]  /*2d90*/  WARPGROUP.ARRIVE ;  /* 0x00000000000079c5 */ /* 0x000fe20000000000 */
[--C-:B------:R-:W-:Y:S02]  /*2da0*/  IMAD.IADD R11, R6, 0x1, R9.reuse ;  /* 0x00000001060b7824 */ /* 0x100fe400078e0209 */
[C---:B------:R-:W-:Y:S02]  /*2db0*/  IMAD.IADD R10, R4.reuse, 0x1, R9 ;  /* 0x00000001040a7824 */ /* 0x040fe400078e0209 */
[----:B------:R-:W-:Y:S01]  /*2dc0*/  IMAD.IADD R12, R4, 0x1, R11 ;  /* 0x00000001040c7824 */ /* 0x000fe200078e020b */
[----:B------:R-:W-:Y:S03]  /*2dd0*/  QGMMA.64x128x32.F32.E5M2.E5M2 R88, R168, gdesc[UR8], R88, gsb0 ;  /* 0x01e00008a8587df3 */ /* 0x000fe60008003858 */
[----:B------:R-:W-:-:S02]  /*2de0*/  WARPGROUP.DEPBAR.LE gsb0, 0x0 ;  /* 0x00008000000079c5 */ /* 0x000fc40000010000 */
[----:B------:R-:W-:-:S07]  /*2df0*/  WARPGROUP.ARRIVE ;  /* 0x00000000000079c5 */ /* 0x000fce0000000000 */
[----:B------:R-:W-:Y:S01]  /*2e00*/  QGMMA.64x128x32.F32.E5M2.E5M2 R24, R164, gdesc[UR12], R24, gsb0 ;  /* 0x01e0000ca4187df3 */ /* 0x000fe20008003818 */
[----:B------:R-:W-:Y:S01]  /*2e10*/  UMOV UR14, UR8 ;  /* 0x00000008000e7c82 */ /* 0x000fe20008000000 */
[----:B------:R-:W-:Y:S01]  /*2e20*/  UMOV UR15, 0x40000040 ;  /* 0x40000040000f7882 */ /* 0x000fe20000000000 */
[----:B------:R-:W-:Y:S02]  /*2e30*/  WARPGROUP.DEPBAR.LE gsb0, 0x0 ;  /* 0x00008000000079c5 */ /* 0x000fe40000010000 */
[----:B------:R-:W-:Y:S04]  /*2e40*/  LDS.U8 R15, [R9+0x1808] ;  /* 0x00180800090f7984 */ /* 0x000fe80000000000 */
[----:B------:R-:W2:Y:S04]  /*2e50*/  LDS.U8 R156, [R11+0x1808] ;  /* 0x001808000b9c7984 */ /* 0x000ea80000000000 */
[----:B------:R-:W-:Y:S04]  /*2e60*/  LDS.U8 R13, [R9+0x1800] ;  /* 0x00180000090d7984 */ /* 0x000fe80000000000 */
[----:B------:R-:W3:Y:S04]  /*2e70*/  LDS.U8 R14, [R11+0x1800] ;  /* 0x001800000b0e7984 */ /* 0x000ee80000000000 */
[----:B------:R-:W-:Y:S04]  /*2e80*/  LDS.U8 R19, [R9+0x2000] ;  /* 0x0020000009137984 */ /* 0x000fe80000000000 */
        /* <DEDUP_REMOVED lines=13> */
[----:B----4-:R-:W-:-:S03]  /*2f60*/  PRMT R19, R164, 0x7604, R19 ;  /* 0x00007604a4137816 */ /* 0x010fc60000000013 */
[----:B------:R-:W-:Y:S01]  /*2f70*/  LDS.U8 R157, [R9+0x5800] ;  /* 0x00580000099d7984 */ /* 0x000fe20000000000 */
[----:B0-----:R-:W-:-:S03]  /*2f80*/  PRMT R21, R170, 0x7604, R21 ;  /* 0x00007604aa157816 */ /* 0x001fc60000000015 */
[----:B------:R-:W0:Y:S01]  /*2f90*/  LDS.U8 R176, [R11+0x5800] ;  /* 0x005800000bb07984 */ /* 0x000e220000000000 */
[----:B-1----:R-:W-:-:S03]  /*2fa0*/  PRMT R15, R158, 0x7054, R15 ;  /* 0x000070549e0f7816 */ /* 0x002fc6000000000f */
[----:B------:R-:W-:Y:S01]  /*2fb0*/  LDS.U8 R159, [R9+0x5808] ;  /* 0x00580800099f7984 */ /* 0x000fe20000000000 */
[----:B------:R-:W-:-:S03]  /*2fc0*/  PRMT R13, R20, 0x7054, R13 ;  /* 0x00007054140d7816 */ /* 0x000fc6000000000d */
[----:B------:R-:W1:Y:S01]  /*2fd0*/  LDS.U8 R182, [R11+0x5808] ;  /* 0x005808000bb67984 */ /* 0x000e620000000000 */
[----:B------:R-:W-:-:S03]  /*2fe0*/  PRMT R19, R166, 0x7054, R19 ;  /* 0x00007054a6137816 */ /* 0x000fc60000000013 */
[----:B------:R-:W-:Y:S01]  /*2ff0*/  LDS.U8 R165, [R9+0x6000] ;  /* 0x0060000009a57984 */ /* 0x000fe20000000000 */
[----:B------:R-:W-:-:S03]  /*3000*/  PRMT R21, R172, 0x7054, R21 ;  /* 0x00007054ac157816 */ /* 0x000fc60000000015 */
[----:B------:R-:W4:Y:S01]  /*3010*/  LDS.U8 R188, [R11+0x6000] ;  /* 0x006000000bbc7984 */ /* 0x000f220000000000 */
[----:B--2---:R-:W-:-:S03]  /*3020*/  PRMT R161, R162, 0x654, R15 ;  /* 0x00000654a2a17816 */ /* 0x004fc6000000000f */
[----:B------:R-:W-:Y:S01]  /*3030*/  LDS.U8 R169, [R9+0x6008] ;  /* 0x0060080009a97984 */ /* 0x000fe20000000000 */
[----:B------:R-:W-:-:S03]  /*3040*/  PRMT R160, R160, 0x654, R13 ;  /* 0x00000654a0a07816 */ /* 0x000fc6000000000d */
[----:B------:R-:W2:Y:S01]  /*3050*/  LDS.U8 R192, [R11+0x6008] ;  /* 0x006008000bc07984 */ /* 0x000ea20000000000 */
[----:B---3--:R-:W-:-:S03]  /*3060*/  PRMT R162, R168, 0x654, R19 ;  /* 0x00000654a8a27816 */ /* 0x008fc60000000013 */
[----:B------:R-:W3:Y:S01]  /*3070*/  LDS.U8 R178, [R10+0x5800] ;  /* 0x005800000ab27984 */ /* 0x000ee20000000000 */
[----:B------:R-:W-:-:S03]  /*3080*/  PRMT R163, R174, 0x654, R21 ;  /* 0x00000654aea37816 */ /* 0x000fc60000000015 */
[----:B------:R-:W3:Y:S04]  /*3090*/  LDS.U8 R184, [R10+0x5808] ;  /* 0x005808000ab87984 */ /* 0x000ee80000000000 */
[----:B------:R-:W3:Y:S04]  /*30a0*/  LDS.U8 R190, [R10+0x6000] ;  /* 0x006000000abe7984 */ /* 0x000ee80000000000 */
[----:B------:R-:W3:Y:S01]  /*30b0*/  LDS.U8 R194, [R10+0x6008] ;  /* 0x006008000ac27984 */ /* 0x000ee20000000000 */
[----:B0-----:R-:W-:-:S03]  /*30c0*/  PRMT R157, R176, 0x7604, R157 ;  /* 0x00007604b09d7816 */ /* 0x001fc6000000009d */
[----:B------:R-:W0:Y:S04]  /*30d0*/  LDS.U8 R180, [R12+0x5800] ;  /* 0x005800000cb47984 */ /* 0x000e280000000000 */
[----:B------:R-:W0:Y:S01]  /*30e0*/  LDS.U8 R186, [R12+0x5808] ;  /* 0x005808000cba7984 */ /* 0x000e220000000000 */
[----:B-1----:R-:W-:-:S03]  /*30f0*/  PRMT R159, R182, 0x7604, R159 ;  /* 0x00007604b69f7816 */ /* 0x002fc6000000009f */
[----:B------:R-:W1:Y:S04]  /*3100*/  LDS.U8 R167, [R12+0x6000] ;  /* 0x006000000ca77984 */ /* 0x000e680000000000 */
[----:B------:R-:W1:Y:S01]  /*3110*/  LDS.U8 R196, [R12+0x6008] ;  /* 0x006008000cc47984 */ /* 0x000e620000000000 */
[----:B------:R-:W-:Y:S01]  /*3120*/  WARPGROUP.ARRIVE ;  /* 0x00000000000079c5 */ /* 0x000fe20000000000 */
[----:B----4-:R-:W-:-:S05]  /*3130*/  PRMT R165, R188, 0x7604, R165 ;  /* 0x00007604bca57816 */ /* 0x010fca00000000a5 */
[----:B------:R-:W-:Y:S01]  /*3140*/  QGMMA.64x128x32.F32.E5M2.E5M2 R88, R160, gdesc[UR12], R88, gsb0 ;  /* 0x01e0000ca0587df3 */ /* 0x000fe20008003858 */
[----:B--2---:R-:W-:Y:S02]  /*3150*/  PRMT R169, R192, 0x7604, R169 ;  /* 0x00007604c0a97816 */ /* 0x004fe400000000a9 */
[----:B---3--:R-:W-:Y:S02]  /*3160*/  PRMT R157, R178, 0x7054, R157 ;  /* 0x00007054b29d7816 */ /* 0x008fe4000000009d */
[----:B------:R-:W-:Y:S02]  /*3170*/  PRMT R159, R184, 0x7054, R159 ;  /* 0x00007054b89f7816 */ /* 0x000fe4000000009f */
[----:B------:R-:W-:Y:S02]  /*3180*/  PRMT R190, R190, 0x7054, R165 ;  /* 0x00007054bebe7816 */ /* 0x000fe400000000a5 */
[----:B------:R-:W-:Y:S02]  /*3190*/  PRMT R169, R194, 0x7054, R169 ;  /* 0x00007054c2a97816 */ /* 0x000fe400000000a9 */
[----:B0-----:R-:W-:-:S02]  /*31a0*/  PRMT R164, R180, 0x654, R157 ;  /* 0x00000654b4a47816 */ /* 0x001fc4000000009d */
[----:B------:R-:W-:Y:S02]  /*31b0*/  PRMT R165, R186, 0x654, R159 ;  /* 0x00000654baa57816 */ /* 0x000fe4000000009f */
[----:B-1----:R-:W-:Y:S02]  /*31c0*/  PRMT R166, R167, 0x654, R190 ;  /* 0x00000654a7a67816 */ /* 0x002fe400000000be */
        /* <DEDUP_REMOVED lines=13> */
[----:B------:R-:W-:Y:S04]  /*32a0*/  LDS.U8 R19, [R9+0x3000] ;  /* 0x0030000009137984 */ /* 0x000fe80000000000 */
[----:B------:R-:W4:Y:S04]  /*32b0*/  LDS.U8 R164, [R11+0x3000] ;  /* 0x003000000ba47984 */ /* 0x000f280000000000 */
[----:B------:R-:W-:Y:S04]  /*32c0*/  LDS.U8 R21, [R9+0x3008] ;  /* 0x0030080009157984 */ /* 0x000fe80000000000 */
[----:B------:R-:W4:Y:S01]  /*32d0*/  LDS.U8 R170, [R11+0x3008] ;  /* 0x003008000baa7984 */ /* 0x000f220000000000 */
[----:B0-----:R-:W-:-:S03]  /*32e0*/  PRMT R157, R176, 0x7604, R157 ;  /* 0x00007604b09d7816 */ /* 0x001fc6000000009d */
[----:B------:R-:W-:Y:S04]  /*32f0*/  LDS.U8 R165, [R9+0x7000] ;  /* 0x0070000009a57984 */ /* 0x000fe80000000000 */
[----:B------:R-:W0:Y:S01]  /*3300*/  LDS.U8 R184, [R11+0x7000] ;  /* 0x007000000bb87984 */ /* 0x000e220000000000 */
[----:B-1----:R-:W-:-:S03]  /*3310*/  PRMT R15, R158, 0x7604, R15 ;  /* 0x000076049e0f7816 */ /* 0x002fc6000000000f */
[----:B------:R-:W-:Y:S04]  /*3320*/  LDS.U8 R167, [R9+0x7008] ;  /* 0x0070080009a77984 */ /* 0x000fe80000000000 */
        /* <DEDUP_REMOVED lines=8> */
[----:B------:R-:W4:Y:S04]  /*33b0*/  LDS.U8 R166, [R10+0x3000] ;  /* 0x003000000aa67984 */ /* 0x000f280000000000 */
[----:B------:R-:W4:Y:S01]  /*33c0*/  LDS.U8 R172, [R10+0x3008] ;  /* 0x003008000aac7984 */ /* 0x000f220000000000 */
[----:B------:R-:W-:-:S03]  /*33d0*/  PRMT R21, R170, 0x7604, R21 ;  /* 0x00007604aa157816 */ /* 0x000fc60000000015 */
[----:B------:R-:W4:Y:S04]  /*33e0*/  LDS.U8 R186, [R10+0x7000] ;  /* 0x007000000aba7984 */ /* 0x000f280000000000 */
[----:B------:R-:W4:Y:S01]  /*33f0*/  LDS.U8 R192, [R10+0x7008] ;  /* 0x007008000ac07984 */ /* 0x000f220000000000 */
[----:B0-----:R-:W-:-:S03]  /*3400*/  PRMT R165, R184, 0x7604, R165 ;  /* 0x00007604b8a57816 */ /* 0x001fc600000000a5 */
[----:B------:R-:W0:Y:S04]  /*3410*/  LDS.U8 R161, [R12+0x6800] ;  /* 0x006800000ca17984 */ /* 0x000e280000000000 */
[----:B------:R-:W0:Y:S01]  /*3420*/  LDS.U8 R162, [R12+0x2808] ;  /* 0x002808000ca27984 */ /* 0x000e220000000000 */
[----:B-1----:R-:W-:-:S03]  /*3430*/  PRMT R167, R190, 0x7604, R167 ;  /* 0x00007604bea77816 */ /* 0x002fc600000000a7 */
[----:B------:R-:W1:Y:S01]  /*3440*/  LDS.U8 R163, [R12+0x6808] ;  /* 0x006808000ca37984 */ /* 0x000e620000000000 */
[----:B--2---:R-:W-:-:S03]  /*3450*/  PRMT R178, R178, 0x7054, R157 ;  /* 0x00007054b2b27816 */ /* 0x004fc6000000009d */
[----:B------:R-:W2:Y:S01]  /*3460*/  LDS.U8 R156, [R12+0x2800] ;  /* 0x002800000c9c7984 */ /* 0x000ea20000000000 */
[----:B------:R-:W-:-:S03]  /*3470*/  PRMT R15, R160, 0x7054, R15 ;  /* 0x00007054a00f7816 */ /* 0x000fc6000000000f */
[----:B------:R-:W2:Y:S01]  /*3480*/  LDS.U8 R168, [R12+0x3000] ;  /* 0x003000000ca87984 */ /* 0x000ea20000000000 */
[----:B---3--:R-:W-:-:S03]  /*3490*/  PRMT R182, R182, 0x7054, R159 ;  /* 0x00007054b6b67816 */ /* 0x008fc6000000009f */
[----:B------:R-:W3:Y:S01]  /*34a0*/  LDS.U8 R174, [R12+0x3008] ;  /* 0x003008000cae7984 */ /* 0x000ee20000000000 */
[----:B------:R-:W-:-:S03]  /*34b0*/  PRMT R13, R20, 0x7054, R13 ;  /* 0x00007054140d7816 */ /* 0x000fc6000000000d */
[----:B------:R-:W3:Y:S01]  /*34c0*/  LDS.U8 R188, [R12+0x7000] ;  /* 0x007000000cbc7984 */ /* 0x000ee20000000000 */
[----:B----4-:R-:W-:-:S03]  /*34d0*/  PRMT R19, R166, 0x7054, R19 ;  /* 0x00007054a6137816 */ /* 0x010fc60000000013 */
[----:B------:R-:W4:Y:S01]  /*34e0*/  LDS.U8 R194, [R12+0x7008] ;  /* 0x007008000cc27984 */ /* 0x000f220000000000 */
[----:B------:R-:W-:Y:S02]  /*34f0*/  PRMT R21, R172, 0x7054, R21 ;  /* 0x00007054ac157816 */ /* 0x000fe40000000015 */
[----:B------:R-:W-:Y:S02]  /*3500*/  PRMT R165, R186, 0x7054, R165 ;  /* 0x00007054baa57816 */ /* 0x000fe400000000a5 */
[----:B------:R-:W-:Y:S02]  /*3510*/  PRMT R167, R192, 0x7054, R167 ;  /* 0x00007054c0a77816 */ /* 0x000fe400000000a7 */
[----:B0-----:R-:W-:Y:S02]  /*3520*/  PRMT R160, R161, 0x654, R178 ;  /* 0x00000654a1a07816 */ /* 0x001fe400000000b2 */
[----:B------:R-:W-:Y:S02]  /*3530*/  PRMT R157, R162, 0x654, R15 ;  /* 0x00000654a29d7816 */ /* 0x000fe4000000000f */
[----:B-1----:R-:W-:-:S02]  /*3540*/  PRMT R161, R163, 0x654, R182 ;  /* 0x00000654a3a17816 */ /* 0x002fc400000000b6 */
[----:B--2---:R-:W-:Y:S02]  /*3550*/  PRMT R156, R156, 0x654, R13 ;  /* 0x000006549c9c7816 */ /* 0x004fe4000000000d */
[----:B------:R-:W-:Y:S02]  /*3560*/  PRMT R158, R168, 0x654, R19 ;  /* 0x00000654a89e7816 */ /* 0x000fe40000000013 */
[----:B---3--:R-:W-:Y:S02]  /*3570*/  PRMT R159, R174, 0x654, R21 ;  /* 0x00000654ae9f7816 */ /* 0x008fe40000000015 */
[----:B------:R-:W-:Y:S02]  /*3580*/  PRMT R162, R188, 0x654, R165 ;  /* 0x00000654bca27816 */ /* 0x000fe400000000a5 */
[----:B----4-:R-:W-:Y:S01]  /*3590*/  PRMT R163, R194, 0x654, R167 ;  /* 0x00000654c2a37816 */ /* 0x010fe200000000a7 */
[----:B------:R-:W-:Y:S06]  /*35a0*/  @!P0 BRA `(.L_x_28) ;  /* 0x0000000000048947 */ /* 0x000fec0003800000 */
[----:B------:R-:W-:Y:S01]  /*35b0*/  BPT.TRAP 0x1 ;  /* 0x000000040000795c */ /* 0x000fe20000300000 */
.L_x_28:
[----:B------:R-:W-:Y:S01]  /*35c0*/  UISETP.GT.U32.AND UP0, UPT, UR42, 0x1, UPT ;  /* 0x000000012a00788c */ /* 0x000fe2000bf04070 */
[----:B------:R-:W-:-:S04]  /*35d0*/  IMAD.U32 R13, RZ, RZ, UR5 ;  /* 0x00000005ff0d7e24 */ /* 0x000fc8000f8e00ff */
[----:B------:R-:W-:Y:S01]  /*35e0*/  IMAD R13, R13, 0x8, R0 ;  /* 0x000000080d0d7824 */ /* 0x000fe200078e0200 */
[----:B------:R-:W-:-:S03]  /*35f0*/  PLOP3.LUT P2, PT, PT, PT, UP0, 0x80, 0x0 ;  /* 0x000000000000781c */ /* 0x000fc60003f4f008 */
[----:B------:R-:W-:-:S05]  /*3600*/  VIADD R13, R13, 0x20 ;  /* 0x000000200d0d7836 */ /* 0x000fca0000000000 */
[----:B------:R-:W-:-:S04]  /*3610*/  PRMT R13, RZ, 0x654, R13 ;  /* 0x00000654ff0d7816 */ /* 0x000fc8000000000d */
[----:B------:R0:W-:Y:S01]  /*3620*/  SYNCS.ARRIVE.TRANS64.RED.A1T0 RZ, [R13+URZ], RZ ;  /* 0x000000ff0dff79a7 */ /* 0x0001e2000810043f */
[----:B------:R-:W-:Y:S05]  /*3630*/  @P2 BRA `(.L_x_29) ;  /* 0x0000000000042947 */ /* 0x000fea0003800000 */
[----:B------:R-:W-:Y:S01]  /*3640*/  BPT.TRAP 0x1 ;  /* 0x000000040000795c */ /* 0x000fe20000300000 */
.L_x_29:
[----:B------:R-:W-:Y:S01]  /*3650*/  UIADD3 UR8, UR10, 0x4, URZ ;  /* 0x000000040a087890 */ /* 0x000fe2000fffe03f */
[----:B------:R-:W-:Y:S01]  /*3660*/  WARPGROUP.ARRIVE ;  /* 0x00000000000079c5 */ /* 0x000fe20000000000 */
[----:B------:R-:W-:Y:S01]  /*3670*/  UMOV UR15, 0x40000040 ;  /* 0x40000040000f7882 */ /* 0x000fe20000000000 */
[----:B------:R-:W-:-:S04]  /*3680*/  UIADD3 UR5, UR5, 0x1, URZ ;  /* 0x0000000105057890 */ /* 0x000fc8000fffe03f */
[----:B------:R-:W-:Y:S01]  /*3690*/  UMOV UR14, UR8 ;  /* 0x00000008000e7c82 */ /* 0x000fe20008000000 */
[----:B------:R-:W-:Y:S01]  /*36a0*/  UISETP.NE.AND UP0, UPT, UR5, 0x4, UPT ;  /* 0x000000040500788c */ /* 0x000fe2000bf05270 */
[----:B------:R-:W-:Y:S03]  /*36b0*/  QGMMA.64x128x32.F32.E5M2.E5M2 R88, R156, gdesc[UR12], R88, gsb0 ;  /* 0x01e0000c9c587df3 */ /* 0x000fe60008003858 */
[----:B------:R-:W-:Y:S01]  /*36c0*/  USEL UR5, UR5, URZ, UP0 ;  /* 0x0000003f05057287 */ /* 0x000fe20008000000 */
[----:B------:R-:W-:Y:S02]  /*36d0*/  WARPGROUP.DEPBAR.LE gsb0, 0x0 ;  /* 0x00008000000079c5 */ /* 0x000fe40000010000 */
[----:B------:R-:W-:-:S06]  /*36e0*/  WARPGROUP.ARRIVE ;  /* 0x00000000000079c5 */ /* 0x000fcc0000000000 */
[----:B------:R-:W-:Y:S03]  /*36f0*/  QGMMA.64x128x32.F32.E5M2.E5M2 R24, R160, gdesc[UR12], R24, gsb0 ;  /* 0x01e0000ca0187df3 */ /* 0x000fe60008003818 */
[----:B------:R-:W-:Y:S02]  /*3700*/  WARPGROUP.DEPBAR.LE gsb0, 0x0 ;  /* 0x00008000000079c5 */ /* 0x000fe40000010000 */
[----:B------:R-:W-:Y:S04]  /*3710*/  LDS.U8 R15, [R9+0x3808] ;  /* 0x00380800090f7984 */ /* 0x000fe80000000000 */
[----:B------:R-:W1:Y:S04]  /*3720*/  LDS.U8 R158, [R11+0x3808] ;  /* 0x003808000b9e7984 */ /* 0x000e680000000000 */
[----:B------:R-:W-:Y:S04]  /*3730*/  LDS.U8 R163, [R9+0x8000] ;  /* 0x0080000009a37984 */ /* 0x000fe80000000000 */
[----:B------:R-:W2:Y:S04]  /*3740*/  LDS.U8 R184, [R11+0x8000] ;  /* 0x008000000bb87984 */ /* 0x000ea80000000000 */
[----:B0-----:R-:W-:Y:S04]  /*3750*/  LDS.U8 R13, [R9+0x3800] ;  /* 0x00380000090d7984 */ /* 0x001fe80000000000 */
[----:B------:R-:W0:Y:S04]  /*3760*/  LDS.U8 R14, [R11+0x3800] ;  /* 0x003800000b0e7984 */ /* 0x000e280000000000 */
[----:B------:R-:W-:Y:S04]  /*3770*/  LDS.U8 R19, [R9+0x4000] ;  /* 0x0040000009137984 */ /* 0x000fe80000000000 */
[----:B------:R-:W-:Y:S04]  /*3780*/  LDS.U8 R21, [R9+0x4008] ;  /* 0x0040080009157984 */ /* 0x000fe80000000000 */
[----:B------:R-:W-:Y:S04]  /*3790*/  LDS.U8 R157, [R9+0x7800] ;  /* 0x00780000099d7984 */ /* 0x000fe80000000000 */
[----:B------:R-:W-:Y:S04]  /*37a0*/  LDS.U8 R159, [R9+0x7808] ;  /* 0x00780800099f7984 */ /* 0x000fe80000000000 */
[----:B------:R-:W-:Y:S04]  /*37b0*/  LDS.U8 R165, [R9+0x8008] ;  /* 0x0080080009a57984 */ /* 0x000fe80000000000 */
[----:B------:R-:W3:Y:S01]  /*37c0*/  LDS.U8 R164, [R11+0x4000] ;  /* 0x004000000ba47984 */ /* 0x000ee20000000000 */
[----:B-1----:R-:W-:-:S03]  /*37d0*/  PRMT R15, R158, 0x7604, R15 ;  /* 0x000076049e0f7816 */ /* 0x002fc6000000000f */
[----:B------:R-:W1:Y:S04]  /*37e0*/  LDS.U8 R170, [R11+0x4008] ;  /* 0x004008000baa7984 */ /* 0x000e680000000000 */
[----:B------:R-:W4:Y:S01]  /*37f0*/  LDS.U8 R176, [R11+0x7800] ;  /* 0x007800000bb07984 */ /* 0x000f220000000000 */
[----:B--2---:R-:W-:-:S03]  /*3800*/  PRMT R163, R184, 0x7604, R163 ;  /* 0x00007604b8a37816 */ /* 0x004fc600000000a3 */
[----:B------:R-:W2:Y:S04]  /*3810*/  LDS.U8 R180, [R11+0x7808] ;  /* 0x007808000bb47984 */ /* 0x000ea80000000000 */
[----:B------:R-:W2:Y:S01]  /*3820*/  LDS.U8 R190, [R11+0x8008] ;  /* 0x008008000bbe7984 */ /* 0x000ea20000000000 */
[----:B0-----:R-:W-:-:S03]  /*3830*/  PRMT R13, R14, 0x7604, R13 ;  /* 0x000076040e0d7816 */ /* 0x001fc6000000000d */
[----:B------:R-:W0:Y:S04]  /*3840*/  LDS.U8 R160, [R10+0x3808] ;  /* 0x003808000aa07984 */ /* 0x000e280000000000 */
[----:B------:R-:W0:Y:S04]  /*3850*/  LDS.U8 R186, [R10+0x8000] ;  /* 0x008000000aba7984 */ /* 0x000e280000000000 */
[----:B------:R-:W0:Y:S04]  /*3860*/  LDS.U8 R20, [R10+0x3800] ;  /* 0x003800000a147984 */ /* 0x000e280000000000 */
[----:B------:R-:W0:Y:S04]  /*3870*/  LDS.U8 R166, [R10+0x4000] ;  /* 0x004000000aa67984 */ /* 0x000e280000000000 */
[----:B------:R-:W0:Y:S04]  /*3880*/  LDS.U8 R172, [R10+0x4008] ;  /* 0x004008000aac7984 */ /* 0x000e280000000000 */
[----:B------:R-:W0:Y:S01]  /*3890*/  LDS.U8 R178, [R10+0x7800] ;  /* 0x007800000ab27984 */ /* 0x000e220000000000 */
[----:B---3--:R-:W-:-:S03]  /*38a0*/  PRMT R19, R164, 0x7604, R19 ;  /* 0x00007604a4137816 */ /* 0x008fc60000000013 */
[----:B------:R-:W3:Y:S01]  /*38b0*/  LDS.U8 R182, [R10+0x7808] ;  /* 0x007808000ab67984 */ /* 0x000ee20000000000 */
[----:B-1----:R-:W-:-:S03]  /*38c0*/  PRMT R21, R170, 0x7604, R21 ;  /* 0x00007604aa157816 */ /* 0x002fc60000000015 */
[----:B------:R-:W1:Y:S01]  /*38d0*/  LDS.U8 R192, [R10+0x8008] ;  /* 0x008008000ac07984 */ /* 0x000e620000000000 */
[----:B----4-:R-:W-:-:S03]  /*38e0*/  PRMT R157, R176, 0x7604, R157 ;  /* 0x00007604b09d7816 */ /* 0x010fc6000000009d */
[----:B------:R-:W4:Y:S01]  /*38f0*/  LDS.U8 R162, [R12+0x3808] ;  /* 0x003808000ca27984 */ /* 0x000f220000000000 */
[----:B--2---:R-:W-:-:S03]  /*3900*/  PRMT R159, R180, 0x7604, R159 ;  /* 0x00007604b49f7816 */ /* 0x004fc6000000009f */
[----:B------:R-:W2:Y:S01]  /*3910*/  LDS.U8 R188, [R12+0x8000] ;  /* 0x008000000cbc7984 */ /* 0x000ea20000000000 */
[----:B------:R-:W-:-:S03]  /*3920*/  PRMT R165, R190, 0x7604, R165 ;  /* 0x00007604bea57816 */ /* 0x000fc600000000a5 */
[----:B------:R-:W2:Y:S01]  /*3930*/  LDS.U8 R156, [R12+0x3800] ;  /* 0x003800000c9c7984 */ /* 0x000ea20000000000 */
[----:B0-----:R-:W-:-:S03]  /*3940*/  PRMT R15, R160, 0x7054, R15 ;  /* 0x00007054a00f7816 */ /* 0x001fc6000000000f */
[----:B------:R-:W0:Y:S01]  /*3950*/  LDS.U8 R168, [R12+0x4000] ;  /* 0x004000000ca87984 */ /* 0x000e220000000000 */
[----:B------:R-:W-:-:S03]  /*3960*/  PRMT R163, R186, 0x7054, R163 ;  /* 0x00007054baa37816 */ /* 0x000fc600000000a3 */
[----:B------:R-:W0:Y:S01]  /*3970*/  LDS.U8 R174, [R12+0x4008] ;  /* 0x004008000cae7984 */ /* 0x000e220000000000 */
[----:B------:R-:W-:-:S03]  /*3980*/  PRMT R13, R20, 0x7054, R13 ;  /* 0x00007054140d7816 */ /* 0x000fc6000000000d */
[----:B------:R-:W0:Y:S01]  /*3990*/  LDS.U8 R9, [R12+0x7800] ;  /* 0x007800000c097984 */ /* 0x000e220000000000 */
[----:B------:R-:W-:-:S03]  /*39a0*/  PRMT R19, R166, 0x7054, R19 ;  /* 0x00007054a6137816 */ /* 0x000fc60000000013 */
[----:B------:R-:W0:Y:S01]  /*39b0*/  LDS.U8 R161, [R12+0x7808] ;  /* 0x007808000ca17984 */ /* 0x000e220000000000 */
[----:B------:R-:W-:-:S03]  /*39c0*/  PRMT R21, R172, 0x7054, R21 ;  /* 0x00007054ac157816 */ /* 0x000fc60000000015 */
[----:B------:R-:W0:Y:S01]  /*39d0*/  LDS.U8 R194, [R12+0x8008] ;  /* 0x008008000cc27984 */ /* 0x000e220000000000 */
[----:B------:R-:W-:Y:S02]  /*39e0*/  PRMT R178, R178, 0x7054, R157 ;  /* 0x00007054b2b27816 */ /* 0x000fe4000000009d */
[----:B---3--:R-:W-:Y:S02]  /*39f0*/  PRMT R182, R182, 0x7054, R159 ;  /* 0x00007054b6b67816 */ /* 0x008fe4000000009f */
[----:B-1----:R-:W-:Y:S02]  /*3a00*/  PRMT R165, R192, 0x7054, R165 ;  /* 0x00007054c0a57816 */ /* 0x002fe400000000a5 */
[----:B----4-:R-:W-:Y:S02]  /*3a10*/  PRMT R157, R162, 0x654, R15 ;  /* 0x00000654a29d7816 */ /* 0x010fe4000000000f */
[----:B--2---:R-:W-:Y:S02]  /*3a20*/  PRMT R162, R188, 0x654, R163 ;  /* 0x00000654bca27816 */ /* 0x004fe400000000a3 */
[----:B------:R-:W-:-:S02]  /*3a30*/  PRMT R156, R156, 0x654, R13 ;  /* 0x000006549c9c7816 */ /* 0x000fc4000000000d */
[----:B0-----:R-:W-:Y:S02]  /*3a40*/  PRMT R158, R168, 0x654, R19 ;  /* 0x00000654a89e7816 */ /* 0x001fe40000000013 */
[----:B------:R-:W-:Y:S02]  /*3a50*/  PRMT R159, R174, 0x654, R21 ;  /* 0x00000654ae9f7816 */ /* 0x000fe40000000015 */
[----:B------:R-:W-:Y:S02]  /*3a60*/  PRMT R160, R9, 0x654, R178 ;  /* 0x0000065409a07816 */ /* 0x000fe400000000b2 */
[----:B------:R-:W-:Y:S02]  /*3a70*/  PRMT R161, R161, 0x654, R182 ;  /* 0x00000654a1a17816 */ /* 0x000fe400000000b6 */
[----:B------:R-:W-:Y:S01]  /*3a80*/  PRMT R163, R194, 0x654, R165 ;  /* 0x00000654c2a37816 */ /* 0x000fe200000000a5 */
[----:B------:R-:W-:Y:S06]  /*3a90*/  @!P0 BRA `(.L_x_30) ;  /* 0x0000000000048947 */ /* 0x000fec0003800000 */
[----:B------:R-:W-:Y:S01]  /*3aa0*/  BPT.TRAP 0x1 ;  /* 0x000000040000795c */ /* 0x000fe20000300000 */
.L_x_30:
[----:B------:R-:W-:Y:S01]  /*3ab0*/  IMAD.SHL.U32 R10, R3, 0x8000, RZ ;  /* 0x00008000030a7824 */ /* 0x000fe200078e00ff */
[----:B------:R-:W-:Y:S04]  /*3ac0*/  BSSY B0, `(.L_x_31) ;  /* 0x0000006000007945 */ /* 0x000fe80003800000 */
[----:B------:R-:W-:-:S05]  /*3ad0*/  LOP3.LUT R9, R10, R5, RZ, 0xfc, !PT ;  /* 0x000000050a097212 */ /* 0x000fca00078efcff */
[----:B------:R-:W-:Y:S01]  /*3ae0*/  IMAD.IADD R13, R0, 0x1, R9 ;  /* 0x00000001000d7824 */ /* 0x000fe200078e0209 */
[----:B------:R-:W-:Y:S06]  /*3af0*/  @P1 BRA `(.L_x_32) ;  /* 0x0000000000081947 */ /* 0x000fec0003800000 */
[----:B------:R-:W0:Y:S02]  /*3b00*/  SYNCS.PHASECHK.TRANS64.TRYWAIT P1, [R8+URZ], R7 ;  /* 0x00000007080075a7 */ /* 0x000e24000802017f */
[----:B0-----:R-:W-:Y:S05]  /*3b10*/  @!P1 BRA `(.L_x_33) ;  /* 0x000000c400009947 */ /* 0x001fea0003800000 */
.L_x_32:
[----:B------:R-:W-:Y:S05]  /*3b20*/  BSYNC B0 ;  /* 0x0000000000007941 */ /* 0x000fea0003800000 */
.L_x_31:
[--C-:B------:R-:W-:Y:S01]  /*3b30*/  IMAD.IADD R167, R6, 0x1, R13.reuse ;  /* 0x0000000106a77824 */ /* 0x100fe200078e020d */
[----:B------:R-:W-:Y:S01]  /*3b40*/  LDS.U8 R9, [R13+0x808] ;  /* 0x000808000d097984 */ /* 0x000fe20000000000 */
[C---:B------:R-:W-:Y:S01]  /*3b50*/  IMAD.IADD R171, R4.reuse, 0x1, R13 ;  /* 0x0000000104ab7824 */ /* 0x040fe200078e020d */
[----:B------:R-:W-:Y:S05]  /*3b60*/  WARPSYNC.ALL ;  /* 0x0000000000007948 */ /* 0x000fea0003800000 */
[----:B------:R-:W-:Y:S01]  /*3b70*/  LDS.U8 R165, [R13+0x5000] ;  /* 0x005000000da57984 */ /* 0x000fe20000000000 */
[----:B------:R-:W-:-:S03]  /*3b80*/  IMAD.IADD R175, R4, 0x1, R167 ;  /* 0x0000000104af7824 */ /* 0x000fc600078e02a7 */
[----:B------:R-:W1:Y:S04]  /*3b90*/  LDS.U8 R14, [R167+0x808] ;  /* 0x00080800a70e7984 */ /* 0x000e680000000000 */
[----:B------:R-:W2:Y:S04]  /*3ba0*/  LDS.U8 R190, [R167+0x5000] ;  /* 0x00500000a7be7984 */ /* 0x000ea80000000000 */
[----:B0-----:R-:W-:Y:S04]  /*3bb0*/  LDS.U8 R7, [R13+0x800] ;  /* 0x000800000d077984 */ /* 0x001fe80000000000 */
[----:B------:R-:W-:Y:S04]  /*3bc0*/  LDS.U8 R11, [R13+0x1000] ;  /* 0x001000000d0b7984 */ /* 0x000fe80000000000 */
[----:B------:R-:W-:Y:S04]  /*3bd0*/  LDS.U8 R15, [R13+0x1008] ;  /* 0x001008000d0f7984 */ /* 0x000fe80000000000 */
[----:B------:R-:W-:Y:S04]  /*3be0*/  LDS.U8 R19, [R13+0x4800] ;  /* 0x004800000d137984 */ /* 0x000fe80000000000 */
[----:B------:R-:W-:Y:S04]  /*3bf0*/  LDS.U8 R21, [R13+0x4808] ;  /* 0x004808000d157984 */ /* 0x000fe80000000000 */
[----:B------:R-:W-:Y:S04]  /*3c00*/  LDS.U8 R169, [R13+0x5008] ;  /* 0x005008000da97984 */ /* 0x000fe80000000000 */
[----:B------:R-:W0:Y:S04]  /*3c10*/  LDS.U8 R8, [R167+0x800] ;  /* 0x00080000a7087984 */ /* 0x000e280000000000 */
[----:B------:R-:W3:Y:S04]  /*3c20*/  LDS.U8 R166, [R167+0x1000] ;  /* 0x00100000a7a67984 */ /* 0x000ee80000000000 */
[----:B------:R-:W4:Y:S01]  /*3c30*/  LDS.U8 R172, [R167+0x1008] ;  /* 0x00100800a7ac7984 */ /* 0x000f220000000000 */
[----:B-1----:R-:W-:-:S03]  /*3c40*/  PRMT R9, R14, 0x7604, R9 ;  /* 0x000076040e097816 */ /* 0x002fc60000000009 */
[----:B------:R-:W1:Y:S01]  /*3c50*/  LDS.U8 R178, [R167+0x4800] ;  /* 0x00480000a7b27984 */ /* 0x000e620000000000 */
[----:B--2---:R-:W-:-:S03]  /*3c60*/  PRMT R165, R190, 0x7604, R165 ;  /* 0x00007604bea57816 */ /* 0x004fc600000000a5 */
[----:B------:R-:W2:Y:S04]  /*3c70*/  LDS.U8 R184, [R167+0x4808] ;  /* 0x00480800a7b87984 */ /* 0x000ea80000000000 */
[----:B------:R-:W2:Y:S04]  /*3c80*/  LDS.U8 R194, [R167+0x5008] ;  /* 0x00500800a7c27984 */ /* 0x000ea80000000000 */
[----:B------:R-:W2:Y:S04]  /*3c90*/  LDS.U8 R20, [R171+0x808] ;  /* 0x00080800ab147984 */ /* 0x000ea80000000000 */
[----:B------:R-:W2:Y:S04]  /*3ca0*/  LDS.U8 R192, [R171+0x5000] ;  /* 0x00500000abc07984 */ /* 0x000ea80000000000 */
[----:B------:R-:W2:Y:S04]  /*3cb0*/  LDS.U8 R12, [R171+0x800] ;  /* 0x00080000ab0c7984 */ /* 0x000ea80000000000 */
[----:B------:R-:W2:Y:S04]  /*3cc0*/  LDS.U8 R170, [R171+0x1000] ;  /* 0x00100000abaa7984 */ /* 0x000ea80000000000 */
[----:B------:R-:W2:Y:S01]  /*3cd0*/  LDS.U8 R174, [R171+0x1008] ;  /* 0x00100800abae7984 */ /* 0x000ea20000000000 */
[----:B0-----:R-:W-:-:S03]  /*3ce0*/  PRMT R7, R8, 0x7604, R7 ;  /* 0x0000760408077816 */ /* 0x001fc60000000007 */
[----:B------:R-:W0:Y:S01]  /*3cf0*/  LDS.U8 R180, [R171+0x4800] ;  /* 0x00480000abb47984 */ /* 0x000e220000000000 */
[----:B---3--:R-:W-:-:S03]  /*3d00*/  PRMT R11, R166, 0x7604, R11 ;  /* 0x00007604a60b7816 */ /* 0x008fc6000000000b */
[----:B------:R-:W3:Y:S01]  /*3d10*/  LDS.U8 R186, [R171+0x4808] ;  /* 0x00480800abba7984 */ /* 0x000ee20000000000 */
[----:B----4-:R-:W-:-:S03]  /*3d20*/  PRMT R15, R172, 0x7604, R15 ;  /* 0x00007604ac0f7816 */ /* 0x010fc6000000000f */
[----:B------:R-:W4:Y:S01]  /*3d30*/  LDS.U8 R196, [R171+0x5008] ;  /* 0x00500800abc47984 */ /* 0x000f220000000000 */
[----:B-1----:R-:W-:-:S03]  /*3d40*/  PRMT R19, R178, 0x7604, R19 ;  /* 0x00007604b2137816 */ /* 0x002fc60000000013 */
[----:B------:R-:W1:Y:S01]  /*3d50*/  LDS.U8 R164, [R175+0x808] ;  /* 0x00080800afa47984 */ /* 0x000e620000000000 */
[----:B--2---:R-:W-:-:S03]  /*3d60*/  PRMT R21, R184, 0x7604, R21 ;  /* 0x00007604b8157816 */ /* 0x004fc60000000015 */
[----:B------:R-:W2:Y:S01]  /*3d70*/  LDS.U8 R167, [R175+0x5000] ;  /* 0x00500000afa77984 */ /* 0x000ea20000000000 */
[----:B------:R-:W-:-:S03]  /*3d80*/  PRMT R169, R194, 0x7604, R169 ;  /* 0x00007604c2a97816 */ /* 0x000fc600000000a9 */
        /* <DEDUP_REMOVED lines=11> */
[----:B0-----:R-:W-:Y:S02]  /*3e40*/  PRMT R19, R180, 0x7054, R19 ;  /* 0x00007054b4137816 */ /* 0x001fe40000000013 */
[----:B---3--:R-:W-:Y:S02]  /*3e50*/  PRMT R21, R186, 0x7054, R21 ;  /* 0x00007054ba157816 */ /* 0x008fe40000000015 */
[----:B----4-:R-:W-:Y:S02]  /*3e60*/  PRMT R196, R196, 0x7054, R169 ;  /* 0x00007054c4c47816 */ /* 0x010fe400000000a9 */
[----:B-1----:R-:W-:Y:S02]  /*3e70*/  PRMT R169, R164, 0x654, R9 ;  /* 0x00000654a4a97816 */ /* 0x002fe40000000009 */
[----:B--2---:R-:W-:Y:S02]  /*3e80*/  PRMT R166, R167, 0x654, R192 ;  /* 0x00000654a7a67816 */ /* 0x004fe400000000c0 */
[----:B------:R-:W-:-:S02]  /*3e90*/  PRMT R168, R168, 0x654, R7 ;  /* 0x00000654a8a87816 */ /* 0x000fc40000000007 */
[----:B------:R-:W-:Y:S02]  /*3ea0*/  PRMT R170, R13, 0x654, R170 ;  /* 0x000006540daa7816 */ /* 0x000fe400000000aa */
[----:B------:R-:W-:Y:S02]  /*3eb0*/  PRMT R171, R176, 0x654, R15 ;  /* 0x00000654b0ab7816 */ /* 0x000fe4000000000f */
[----:B------:R-:W-:Y:S02]  /*3ec0*/  PRMT R164, R182, 0x654, R19 ;  /* 0x00000654b6a47816 */ /* 0x000fe40000000013 */
[----:B------:R-:W-:Y:S02]  /*3ed0*/  PRMT R165, R188, 0x654, R21 ;  /* 0x00000654bca57816 */ /* 0x000fe40000000015 */
[----:B------:R-:W-:Y:S01]  /*3ee0*/  PRMT R167, R173, 0x654, R196 ;  /* 0x00000654ada77816 */ /* 0x000fe200000000c4 */
[----:B------:R-:W-:Y:S01]  /*3ef0*/  UIADD3 UR8, UR10, 0x6, URZ ;  /* 0x000000060a087890 */ /* 0x000fe2000fffe03f */
[----:B------:R-:W-:Y:S01]  /*3f00*/  WARPGROUP.ARRIVE ;  /* 0x00000000000079c5 */ /* 0x000fe20000000000 */
[----:B------:R-:W-:Y:S01]  /*3f10*/  UMOV UR11, 0x40000040 ;  /* 0x40000040000b7882 */ /* 0x000fe20000000000 */
[----:B------:R-:W-:Y:S01]  /*3f20*/  UISETP.GT.AND UP0, UPT, UR6, 0x2, UPT ;  /* 0x000000020600788c */ /* 0x000fe2000bf04270 */
[----:B------:R-:W-:Y:S01]  /*3f30*/  R2UR UR7, R3 ;  /* 0x00000000030772ca */ /* 0x000fe200000e0000 */
[----:B------:R-:W-:-:S02]  /*3f40*/  UIADD3 UR6, UR6, -0x1, URZ ;  /* 0xffffffff06067890 */ /* 0x000fc4000fffe03f */
[----:B------:R-:W-:Y:S02]  /*3f50*/  UMOV UR10, UR8 ;  /* 0x00000008000a7c82 */ /* 0x000fe40008000000 */
[----:B------:R-:W-:Y:S01]  /*3f60*/  QGMMA.64x128x32.F32.E5M2.E5M2 R88, R156, gdesc[UR8], R88, gsb0 ;  /* 0x01e000089c587df3 */ /* 0x000fe20008003858 */
[----:B------:R-:W-:Y:S02]  /*3f70*/  PLOP3.LUT P1, PT, PT, PT, UP0, 0x80, 0x0 ;  /* 0x000000000000781c */ /* 0x000fe40003f2f008 */
[----:B------:R-:W-:Y:S02]  /*3f80*/  WARPGROUP.DEPBAR.LE gsb0, 0x0 ;  /* 0x00008000000079c5 */ /* 0x000fe40000010000 */
[----:B------:R-:W-:-:S07]  /*3f90*/  WARPGROUP.ARRIVE ;  /* 0x00000000000079c5 */ /* 0x000fce0000000000 */
[----:B------:R-:W-:Y:S03]  /*3fa0*/  QGMMA.64x128x32.F32.E5M2.E5M2 R24, R160, gdesc[UR8], R24, gsb0 ;  /* 0x01e00008a0187df3 */ /* 0x000fe60008003818 */
[----:B------:R-:W-:Y:S02]  /*3fb0*/  WARPGROUP.DEPBAR.LE gsb0, 0x0 ;  /* 0x00008000000079c5 */ /* 0x000fe40000010000 */
[----:B------:R-:W-:Y:S05]  /*3fc0*/  @P1 BRA `(.L_x_34) ;  /* 0xffffffec00141947 */ /* 0x000fea000383ffff */
.L_x_26:
[----:B------:R-:W-:Y:S01]  /*3fd0*/  IMAD.MOV.U32 R9, RZ, RZ, 0x40000040 ;  /* 0x40000040ff097424 */ /* 0x000fe200078e00ff */
[----:B------:R-:W-:Y:S01]  /*3fe0*/  LEA R8, R3, UR4, 0xa ;  /* 0x0000000403087c11 */ /* 0x000fe2000f8e50ff */
[----:B------:R-:W-:Y:S01]  /*3ff0*/  WARPGROUP.ARRIVE ;  /* 0x00000000000079c5 */ /* 0x000fe20000000000 */
[----:B------:R-:W-:Y:S02]  /*4000*/  IADD3 R3, R0, R10, R5 ;  /* 0x0000000a00037210 */ /* 0x000fe40007ffe005 */
[----:B------:R-:W-:Y:S02]  /*4010*/  R2UR UR6, R8 ;  /* 0x00000000080672ca */ /* 0x000fe400000e0000 */
[C---:B------:R-:W-:Y:S01]  /*4020*/  R2UR UR7, R9.reuse ;  /* 0x00000000090772ca */ /* 0x040fe200000e0000 */
[--C-:B------:R-:W-:Y:S01]  /*4030*/  IMAD.IADD R7, R6, 0x1, R3.reuse ;  /* 0x0000000106077824 */ /* 0x100fe200078e0203 */
[----:B------:R-:W-:Y:S01]  /*4040*/  R2UR UR10, R8 ;  /* 0x00000000080a72ca */ /* 0x000fe200000e0000 */
[C---:B------:R-:W-:Y:S01]  /*4050*/  IMAD.IADD R6, R4.reuse, 0x1, R3 ;  /* 0x0000000104067824 */ /* 0x040fe200078e0203 */
[----:B------:R-:W-:Y:S01]  /*4060*/  R2UR UR11, R9 ;  /* 0x00000000090b72ca */ /* 0x000fe200000e0000 */
[----:B------:R-:W-:-:S02]  /*4070*/  IMAD.IADD R10, R4, 0x1, R7 ;  /* 0x00000001040a7824 */ /* 0x000fc400078e0207 */
[----:B------:R-:W-:-:S06]  /*4080*/  VIADD R4, R8, 0x2 ;  /* 0x0000000208047836 */ /* 0x000fcc0000000000 */
[----:B------:R-:W-:Y:S01]  /*4090*/  QGMMA.64x128x32.F32.E5M2.E5M2 R88, R168, gdesc[UR4], R88, gsb0 ;  /* 0x01e00004a8587df3 */ /* 0x000fe20008003858 */
[----:B------:R-:W-:Y:S02]  /*40a0*/  R2UR UR6, R4 ;  /* 0x00000000040672ca */ /* 0x000fe400000e0000 */
[----:B------:R-:W-:Y:S02]  /*40b0*/  WARPGROUP.DEPBAR.LE gsb0, 0x0 ;  /* 0x00008000000079c5 */ /* 0x000fe40000010000 */
[----:B------:R-:W-:-:S07]  /*40c0*/  WARPGROUP.ARRIVE ;  /* 0x00000000000079c5 */ /* 0x000fce0000000000 */
[----:B------:R-:W-:Y:S01]  /*40d0*/  QGMMA.64x128x32.F32.E5M2.E5M2 R24, R164, gdesc[UR8], R24, gsb0 ;  /* 0x01e00008a4187df3 */ /* 0x000fe20008003818 */
[----:B------:R-:W-:Y:S02]  /*40e0*/  R2UR UR10, R4 ;  /* 0x00000000040a72ca */ /* 0x000fe400000e0000 */
[----:B------:R-:W-:Y:S02]  /*40f0*/  WARPGROUP.DEPBAR.LE gsb0, 0x0 ;  /* 0x00008000000079c5 */ /* 0x000fe40000010000 */
[----:B------:R-:W-:Y:S04]  /*4100*/  LDS.U8 R5, [R3+0x1800] ;  /* 0x0018000003057984 */ /* 0x000fe80000000000 */
[----:B------:R-:W-:Y:S04]  /*4110*/  LDS.U8 R13, [R3+0x1808] ;  /* 0x00180800030d7984 */ /* 0x000fe80000000000 */
[----:B------:R-:W0:Y:S04]  /*4120*/  LDS.U8 R12, [R7+0x1800] ;  /* 0x00180000070c7984 */ /* 0x000e280000000000 */
[----:B------:R-:W1:Y:S04]  /*4130*/  LDS.U8 R14, [R7+0x1808] ;  /* 0x00180800070e7984 */ /* 0x000e680000000000 */
[----:B------:R-:W-:Y:S04]  /*4140*/  LDS.U8 R15, [R3+0x2000] ;  /* 0x00200000030f7984 */ /* 0x000fe80000000000 */
[----:B------:R-:W-:Y:S04]  /*4150*/  LDS.U8 R19, [R3+0x2008] ;  /* 0x0020080003137984 */ /* 0x000fe80000000000 */
[----:B------:R-:W2:Y:S04]  /*4160*/  LDS.U8 R160, [R7+0x2000] ;  /* 0x0020000007a07984 */ /* 0x000ea80000000000 */
[----:B------:R-:W3:Y:S04]  /*4170*/  LDS.U8 R166, [R7+0x2008] ;  /* 0x0020080007a67984 */ /* 0x000ee80000000000 */
[----:B------:R-:W4:Y:S04]  /*4180*/  LDS.U8 R20, [R6+0x1808] ;  /* 0x0018080006147984 */ /* 0x000f280000000000 */
[----:B------:R-:W4:Y:S04]  /*4190*/  LDS.U8 R11, [R6+0x1800] ;  /* 0x00180000060b7984 */ /* 0x000f280000000000 */
[----:B------:R-:W4:Y:S04]  /*41a0*/  LDS.U8 R162, [R6+0x2000] ;  /* 0x0020000006a27984 */ /* 0x000f280000000000 */
[----:B------:R-:W4:Y:S04]  /*41b0*/  LDS.U8 R168, [R6+0x2008] ;  /* 0x0020080006a87984 */ /* 0x000f280000000000 */
[----:B------:R-:W4:Y:S01]  /*41c0*/  LDS.U8 R158, [R10+0x1808] ;  /* 0x001808000a9e7984 */ /* 0x000f220000000000 */
[----:B0-----:R-:W-:Y:S01]  /*41d0*/  PRMT R12, R12, 0x7604, R5 ;  /* 0x000076040c0c7816 */ /* 0x001fe20000000005 */
[----:B------:R-:W-:-:S02]  /*41e0*/  IMAD.MOV.U32 R5, RZ, RZ, 0x40000040 ;  /* 0x40000040ff057424 */ /* 0x000fc400078e00ff */
[----:B------:R-:W0:Y:S01]  /*41f0*/  LDS.U8 R156, [R10+0x1800] ;  /* 0x001800000a9c7984 */ /* 0x000e220000000000 */
[----:B-1----:R-:W-:Y:S02]  /*4200*/  PRMT R13, R14, 0x7604, R13 ;  /* 0x000076040e0d7816 */ /* 0x002fe4000000000d */
[C---:B------:R-:W-:Y:S01]  /*4210*/  R2UR UR7, R5.reuse ;  /* 0x00000000050772ca */ /* 0x040fe200000e0000 */
[----:B------:R-:W1:Y:S01]  /*4220*/  LDS.U8 R164, [R10+0x2000] ;  /* 0x002000000aa47984 */ /* 0x000e620000000000 */
[----:B------:R-:W-:-:S03]  /*4230*/  R2UR UR11, R5 ;  /* 0x00000000050b72ca */ /* 0x000fc600000e0000 */
        /* <DEDUP_REMOVED lines=13> */
[----:B------:R-:W-:-:S03]  /*4310*/  PRMT R157, R158, 0x654, R13 ;  /* 0x000006549e9d7816 */ /* 0x000fc6000000000d */
[----:B------:R-:W4:Y:S01]  /*4320*/  LDS.U8 R184, [R7+0x6000] ;  /* 0x0060000007b87984 */ /* 0x000f220000000000 */
[----:B0-----:R-:W-:-:S03]  /*4330*/  PRMT R156, R156, 0x654, R11 ;  /* 0x000006549c9c7816 */ /* 0x001fc6000000000b */
[----:B------:R-:W0:Y:S01]  /*4340*/  LDS.U8 R188, [R7+0x6008] ;  /* 0x0060080007bc7984 */ /* 0x000e220000000000 */
        /* <DEDUP_REMOVED lines=13> */
[----:B----4-:R-:W-:-:S03]  /*4420*/  PRMT R161, R184, 0x7604, R161 ;  /* 0x00007604b8a17816 */ /* 0x010fc600000000a1 */
[----:B------:R-:W-:Y:S01]  /*4430*/  QGMMA.64x128x32.F32.E5M2.E5M2 R88, R156, gdesc[UR4], R88, gsb0 ;  /* 0x01e000049c587df3 */ /* 0x000fe20008003858 */
[----:B0-----:R-:W-:Y:S02]  /*4440*/  PRMT R165, R188, 0x7604, R165 ;  /* 0x00007604bca57816 */ /* 0x001fe400000000a5 */
[----:B-1----:R-:W-:Y:S02]  /*4450*/  PRMT R21, R174, 0x7054, R21 ;  /* 0x00007054ae157816 */ /* 0x002fe40000000015 */
[----:B------:R-:W-:Y:S01]  /*4460*/  PRMT R155, R180, 0x7054, R155 ;  /* 0x00007054b49b7816 */ /* 0x000fe2000000009b */
[----:B------:R-:W-:Y:S02]  /*4470*/  WARPGROUP.DEPBAR.LE gsb0, 0x0 ;  /* 0x00008000000079c5 */ /* 0x000fe40000010000 */
[----:B------:R-:W-:Y:S02]  /*4480*/  PRMT R158, R186, 0x7054, R161 ;  /* 0x00007054ba9e7816 */ /* 0x000fe400000000a1 */
[----:B------:R-:W-:-:S02]  /*4490*/  PRMT R159, R190, 0x7054, R165 ;  /* 0x00007054be9f7816 */ /* 0x000fc400000000a5 */
[----:B------:R-:W-:Y:S02]  /*44a0*/  PRMT R156, R176, 0x654, R21 ;  /* 0x00000654b09c7816 */ /* 0x000fe40000000015 */
[----:B------:R-:W-:Y:S02]  /*44b0*/  PRMT R157, R182, 0x654, R155 ;  /* 0x00000654b69d7816 */ /* 0x000fe4000000009b */
[----:B------:R-:W-:Y:S02]  /*44c0*/  PRMT R158, R163, 0x654, R158 ;  /* 0x00000654a39e7816 */ /* 0x000fe4000000009e */
[----:B--2---:R-:W-:-:S04]  /*44d0*/  PRMT R159, R192, 0x654, R159 ;  /* 0x00000654c09f7816 */ /* 0x004fc8000000009f */
[----:B------:R-:W-:-:S06]  /*44e0*/  WARPGROUP.ARRIVE ;  /* 0x00000000000079c5 */ /* 0x000fcc0000000000 */
[----:B------:R-:W-:Y:S03]  /*44f0*/  QGMMA.64x128x32.F32.E5M2.E5M2 R24, R156, gdesc[UR8], R24, gsb0 ;  /* 0x01e000089c187df3 */ /* 0x000fe60008003818 */
[----:B------:R-:W-:Y:S02]  /*4500*/  WARPGROUP.DEPBAR.LE gsb0, 0x0 ;  /* 0x00008000000079c5 */ /* 0x000fe40000010000 */
[----:B------:R-:W-:Y:S04]  /*4510*/  LDS.U8 R14, [R3+0x3000] ;  /* 0x00300000030e7984 */ /* 0x000fe80000000000 */
[----:B------:R-:W-:Y:S04]  /*4520*/  LDS.U8 R158, [R3+0x6808] ;  /* 0x00680800039e7984 */ /* 0x000fe80000000000 */
[----:B------:R-:W0:Y:S04]  /*4530*/  LDS.U8 R21, [R7+0x3000] ;  /* 0x0030000007157984 */ /* 0x000e280000000000 */
[----:B------:R-:W1:Y:S04]  /*4540*/  LDS.U8 R171, [R7+0x6808] ;  /* 0x0068080007ab7984 */ /* 0x000e680000000000 */
[----:B------:R-:W-:Y:S04]  /*4550*/  LDS.U8 R4, [R3+0x2800] ;  /* 0x0028000003047984 */ /* 0x000fe80000000000 */
[----:B------:R-:W-:Y:S04]  /*4560*/  LDS.U8 R12, [R3+0x2808] ;  /* 0x00280800030c7984 */ /* 0x000fe80000000000 */
[----:B------:R-:W-:Y:S04]  /*4570*/  LDS.U8 R20, [R3+0x3008] ;  /* 0x0030080003147984 */ /* 0x000fe80000000000 */
[----:B------:R-:W-:Y:S04]  /*4580*/  LDS.U8 R156, [R3+0x6800] ;  /* 0x00680000039c7984 */ /* 0x000fe80000000000 */
[----:B------:R-:W-:Y:S04]  /*4590*/  LDS.U8 R164, [R3+0x7000] ;  /* 0x0070000003a47984 */ /* 0x000fe80000000000 */
[----:B------:R-:W-:Y:S04]  /*45a0*/  LDS.U8 R166, [R3+0x7008] ;  /* 0x0070080003a67984 */ /* 0x000fe80000000000 */
[----:B------:R-:W2:Y:S04]  /*45b0*/  LDS.U8 R5, [R7+0x2800] ;  /* 0x0028000007057984 */ /* 0x000ea80000000000 */
[----:B------:R-:W3:Y:S04]  /*45c0*/  LDS.U8 R15, [R7+0x2808] ;  /* 0x00280800070f7984 */ /* 0x000ee80000000000 */
[----:B------:R-:W4:Y:S01]  /*45d0*/  LDS.U8 R161, [R7+0x3008] ;  /* 0x0030080007a17984 */ /* 0x000f220000000000 */
[----:B0-----:R-:W-:-:S03]  /*45e0*/  PRMT R14, R21, 0x7604, R14 ;  /* 0x00007604150e7816 */ /* 0x001fc6000000000e */
[----:B------:R-:W0:Y:S01]  /*45f0*/  LDS.U8 R167, [R7+0x6800] ;  /* 0x0068000007a77984 */ /* 0x000e220000000000 */
[----:B-1----:R-:W-:-:S03]  /*4600*/  PRMT R158, R171, 0x7604, R158 ;  /* 0x00007604ab9e7816 */ /* 0x002fc6000000009e */
[----:B------:R-:W1:Y:S04]  /*4610*/  LDS.U8 R175, [R7+0x7000] ;  /* 0x0070000007af7984 */ /* 0x000e680000000000 */
        /* <DEDUP_REMOVED lines=8> */
[----:B---3--:R-:W-:-:S03]  /*46a0*/  PRMT R12, R15, 0x7604, R12 ;  /* 0x000076040f0c7816 */ /* 0x008fc6000000000c */
[----:B------:R-:W3:Y:S01]  /*46b0*/  LDS.U8 R177, [R6+0x7000] ;  /* 0x0070000006b17984 */ /* 0x000ee20000000000 */
[----:B----4-:R-:W-:-:S03]  /*46c0*/  PRMT R20, R161, 0x7604, R20 ;  /* 0x00007604a1147816 */ /* 0x010fc60000000014 */
[----:B------:R-:W4:Y:S01]  /*46d0*/  LDS.U8 R183, [R6+0x7008] ;  /* 0x0070080006b77984 */ /* 0x000f220000000000 */
[----:B0-----:R-:W-:-:S03]  /*46e0*/  PRMT R156, R167, 0x7604, R156 ;  /* 0x00007604a79c7816 */ /* 0x001fc6000000009c */
[----:B------:R-:W0:Y:S01]  /*46f0*/  LDS.U8 R159, [R10+0x3000] ;  /* 0x003000000a9f7984 */ /* 0x000e220000000000 */
        /* <DEDUP_REMOVED lines=14> */
[----:B--2---:R-:W-:Y:S02]  /*47e0*/  PRMT R169, R169, 0x7054, R156 ;  /* 0x00007054a9a97816 */ /* 0x004fe4000000009c */
[----:B---3--:R-:W-:Y:S02]  /*47f0*/  PRMT R164, R177, 0x7054, R164 ;  /* 0x00007054b1a47816 */ /* 0x008fe400000000a4 */
[----:B----4-:R-:W-:Y:S02]  /*4800*/  PRMT R166, R183, 0x7054, R166 ;  /* 0x00007054b7a67816 */ /* 0x010fe400000000a6 */
[----:B0-----:R-:W-:Y:S02]  /*4810*/  PRMT R158, R159, 0x654, R14 ;  /* 0x000006549f9e7816 */ /* 0x001fe4000000000e */
[----:B-1----:R-:W-:Y:S02]  /*4820*/  PRMT R161, R162, 0x654, R173 ;  /* 0x00000654a2a17816 */ /* 0x002fe400000000ad */
[----:B------:R-:W-:-:S02]  /*4830*/  PRMT R156, R13, 0x654, R4 ;  /* 0x000006540d9c7816 */ /* 0x000fc40000000004 */
[----:B------:R-:W-:Y:S02]  /*4840*/  PRMT R157, R157, 0x654, R12 ;  /* 0x000006549d9d7816 */ /* 0x000fe4000000000c */
[----:B------:R-:W-:Y:S02]  /*4850*/  PRMT R159, R165, 0x654, R20 ;  /* 0x00000654a59f7816 */ /* 0x000fe40000000014 */
[----:B------:R-:W-:Y:S02]  /*4860*/  PRMT R160, R160, 0x654, R169 ;  /* 0x00000654a0a07816 */ /* 0x000fe400000000a9 */
[----:B------:R-:W-:Y:S02]  /*4870*/  PRMT R162, R179, 0x654, R164 ;  /* 0x00000654b3a27816 */ /* 0x000fe400000000a4 */
[----:B------:R-:W-:Y:S01]  /*4880*/  PRMT R163, R185, 0x654, R166 ;  /* 0x00000654b9a37816 */ /* 0x000fe200000000a6 */
[----:B------:R-:W-:Y:S06]  /*4890*/  @!P0 BRA `(.L_x_35) ;  /* 0x0000000000048947 */ /* 0x000fec0003800000 */
[----:B------:R-:W-:Y:S01]  /*48a0*/  BPT.TRAP 0x1 ;  /* 0x000000040000795c */ /* 0x000fe20000300000 */
.L_x_35:
        /* <DEDUP_REMOVED lines=9> */
.L_x_36:
[C---:B0-----:R-:W-:Y:S01]  /*4940*/  VIADD R4, R8.reuse, 0x4 ;  /* 0x0000000408047836 */ /* 0x041fe20000000000 */
[----:B------:R-:W-:Y:S01]  /*4950*/  WARPGROUP.ARRIVE ;  /* 0x00000000000079c5 */ /* 0x000fe20000000000 */
[----:B------:R-:W-:Y:S02]  /*4960*/  IMAD.MOV.U32 R5, RZ, RZ, 0x40000040 ;  /* 0x40000040ff057424 */ /* 0x000fe400078e00ff */
[----:B------:R-:W-:Y:S01]  /*4970*/  VIADD R8, R8, 0x6 ;  /* 0x0000000608087836 */ /* 0x000fe20000000000 */
[C---:B------:R-:W-:Y:S01]  /*4980*/  R2UR UR6, R4.reuse ;  /* 0x00000000040672ca */ /* 0x040fe200000e0000 */
[----:B------:R-:W-:Y:S01]  /*4990*/  IMAD.MOV.U32 R9, RZ, RZ, 0x40000040 ;  /* 0x40000040ff097424 */ /* 0x000fe200078e00ff */
[C---:B------:R-:W-:Y:S02]  /*49a0*/  R2UR UR7, R5.reuse ;  /* 0x00000000050772ca */ /* 0x040fe400000e0000 */
[----:B------:R-:W-:Y:S02]  /*49b0*/  R2UR UR10, R4 ;  /* 0x00000000040a72ca */ /* 0x000fe400000e0000 */
[----:B------:R-:W-:-:S09]  /*49c0*/  R2UR UR11, R5 ;  /* 0x00000000050b72ca */ /* 0x000fd200000e0000 */
[----:B------:R-:W-:Y:S01]  /*49d0*/  QGMMA.64x128x32.F32.E5M2.E5M2 R88, R156, gdesc[UR4], R88, gsb0 ;  /* 0x01e000049c587df3 */ /* 0x000fe20008003858 */
[----:B------:R-:W-:Y:S02]  /*49e0*/  R2UR UR6, R8 ;  /* 0x00000000080672ca */ /* 0x000fe400000e0000 */
[----:B------:R-:W-:Y:S01]  /*49f0*/  R2UR UR7, R9 ;  /* 0x00000000090772ca */ /* 0x000fe200000e0000 */
[----:B------:R-:W-:Y:S02]  /*4a00*/  WARPGROUP.DEPBAR.LE gsb0, 0x0 ;  /* 0x00008000000079c5 */ /* 0x000fe40000010000 */
[----:B------:R-:W-:-:S06]  /*4a10*/  WARPGROUP.ARRIVE ;  /* 0x00000000000079c5 */ /* 0x000fcc0000000000 */
[----:B------:R-:W-:Y:S01]  /*4a20*/  QGMMA.64x128x32.F32.E5M2.E5M2 R24, R160, gdesc[UR8], R24, gsb0 ;  /* 0x01e00008a0187df3 */ /* 0x000fe20008003818 */
[----:B------:R-:W-:Y:S02]  /*4a30*/  R2UR UR10, R8 ;  /* 0x00000000080a72ca */ /* 0x000fe400000e0000 */
[----:B------:R-:W-:Y:S01]  /*4a40*/  R2UR UR11, R9 ;  /* 0x00000000090b72ca */ /* 0x000fe200000e0000 */
        /* <DEDUP_REMOVED lines=63> */
.L_x_22:
[----:B------:R-:W-:Y:S05]  /*4e40*/  @!P0 BRA `(.L_x_37) ;  /* 0x0000000000048947 */ /* 0x000fea0003800000 */
[----:B------:R-:W-:Y:S01]  /*4e50*/  BPT.TRAP 0x1 ;  /* 0x000000040000795c */ /* 0x000fe20000300000 */
.L_x_37:
[----:B------:R-:W-:Y:S02]  /*4e60*/  UIADD3 UR39, UR40, UR39, URZ ;  /* 0x0000002728277290 */ /* 0x000fe4000fffe03f */
[----:B------:R-:W-:Y:S02]  /*4e70*/  UISETP.GT.U32.AND UP0, UPT, UR42, 0x1, UPT ;  /* 0x000000012a00788c */ /* 0x000fe4000bf04070 */
[----:B------:R-:W-:-:S04]  /*4e80*/  ULEA UR4, UR39, 0xfffffff8, 0x3 ;  /* 0xfffffff827047891 */ /* 0x000fc8000f8e183f */
[----:B------:R-:W-:Y:S01]  /*4e90*/  ULOP3.LUT UR4, UR4, 0x18, URZ, 0xc0, !UPT ;  /* 0x0000001804047892 */ /* 0x000fe2000f8ec03f */
[----:B------:R-:W-:-:S05]  /*4ea0*/  PLOP3.LUT P0, PT, PT, PT, UP0, 0x80, 0x0 ;  /* 0x000000000000781c */ /* 0x000fca0003f0f008 */
[----:B------:R-:W-:-:S05]  /*4eb0*/  IMAD.U32 R3, RZ, RZ, UR4 ;  /* 0x00000004ff037e24 */ /* 0x000fca000f8e00ff */
[----:B------:R-:W-:-:S04]  /*4ec0*/  IADD3 R0, R0, 0x20, R3 ;  /* 0x0000002000007810 */ /* 0x000fc80007ffe003 */
[----:B------:R-:W-:-:S04]  /*4ed0*/  PRMT R0, RZ, 0x654, R0 ;  /* 0x00000654ff007816 */ /* 0x000fc80000000000 */
[----:B------:R0:W-:Y:S01]  /*4ee0*/  SYNCS.ARRIVE.TRANS64.RED.A1T0 RZ, [R0+URZ], RZ ;  /* 0x000000ff00ff79a7 */ /* 0x0001e2000810043f */
[----:B------:R-:W-:Y:S05]  /*4ef0*/  @P0 BRA `(.L_x_38) ;  /* 0x0000000000040947 */ /* 0x000fea0003800000 */
[----:B------:R-:W-:Y:S01]  /*4f00*/  BPT.TRAP 0x1 ;  /* 0x000000040000795c */ /* 0x000fe20000300000 */
.L_x_38:
[----:B------:R-:W1:Y:S01]  /*4f10*/  LDC R7, c[0x0][0x288] ;  /* 0x0000a200ff077b82 */ /* 0x000e620000000800 */
[--C-:B0-----:R-:W-:Y:S01]  /*4f20*/  SHF.R.U32.HI R0, RZ, 0x2, R18.reuse ;  /* 0x00000002ff007819 */ /* 0x101fe20000011612 */
[----:B------:R-:W-:Y:S01]  /*4f30*/  IMAD.SHL.U32 R23, R23, 0x80, RZ ;  /* 0x0000008017177824 */ /* 0x000fe200078e00ff */
[----:B------:R-:W-:Y:S01]  /*4f40*/  SHF.R.U32.HI R4, RZ, 0x7, R18 ;  /* 0x00000007ff047819 */ /* 0x000fe20000011612 */
[----:B------:R-:W-:Y:S01]  /*4f50*/  USHF.R.U32.HI UR4, URZ, 0x2, UR39 ;  /* 0x000000023f047899 */ /* 0x000fe20008011627 */
[----:B------:R-:W-:Y:S01]  /*4f60*/  LOP3.LUT R6, R0, 0x7, RZ, 0xc0, !PT ;  /* 0x0000000700067812 */ /* 0x000fe200078ec0ff */
[----:B------:R-:W-:Y:S01]  /*4f70*/  IMAD.SHL.U32 R156, R18, 0x2, RZ ;  /* 0x00000002129c7824 */ /* 0x000fe200078e00ff */
[----:B------:R-:W-:Y:S01]  /*4f80*/  LOP3.LUT R0, R4, 0x1, RZ, 0xc0, !PT ;  /* 0x0000000104007812 */ /* 0x000fe200078ec0ff */
[----:B------:R-:W-:Y:S01]  /*4f90*/  ULOP3.LUT UR4, UR4, 0x1, URZ, 0xc0, !UPT ;  /* 0x0000000104047892 */ /* 0x000fe2000f8ec03f */
[C---:B------:R-:W-:Y:S01]  /*4fa0*/  LOP3.LUT R3, R18.reuse, 0x60, RZ, 0xc0, !PT ;  /* 0x0000006012037812 */ /* 0x040fe200078ec0ff */
[----:B------:R-:W-:Y:S01]  /*4fb0*/  ULDC UR8, c[0x0][0x284] ;  /* 0x0000a10000087ab9 */ /* 0x000fe20000000800 */
[----:B------:R-:W-:Y:S01]  /*4fc0*/  LOP3.LUT R4, R18, 0x3, RZ, 0xc0, !PT ;  /* 0x0000000312047812 */ /* 0x000fe200078ec0ff */
[C---:B------:R-:W-:Y:S01]  /*4fd0*/  IMAD.SHL.U32 R19, R0.reuse, 0x40, RZ ;  /* 0x0000004000137824 */ /* 0x040fe200078e00ff */
[----:B------:R-:W-:Y:S01]  /*4fe0*/  SHF.R.U32.HI R3, RZ, 0x1, R3 ;  /* 0x00000001ff037819 */ /* 0x000fe20000011603 */
[----:B------:R-:W-:Y:S01]  /*4ff0*/  UISETP.GT.U32.AND UP1, UPT, UR39, 0x3, UPT ;  /* 0x000000032700788c */ /* 0x000fe2000bf24070 */
[----:B------:R-:W-:Y:S01]  /*5000*/  SHF.R.S32.HI R155, RZ, 0x1f, R22 ;  /* 0x0000001fff9b7819 */ /* 0x000fe20000011416 */
[----:B------:R-:W-:Y:S01]  /*5010*/  UISETP.NE.U32.AND UP0, UPT, UR4, 0x1, UPT ;  /* 0x000000010400788c */ /* 0x000fe2000bf05070 */
[--C-:B------:R-:W-:Y:S01]  /*5020*/  IADD3 R5, RZ, -R3, -R6.reuse ;  /* 0x80000003ff057210 */ /* 0x100fe20007ffe806 */
[----:B------:R-:W-:Y:S01]  /*5030*/  ULDC.64 UR6, c[0x0][0x5d0] ;  /* 0x0001740000067ab9 */ /* 0x000fe20000000a00 */
[----:B------:R-:W-:Y:S01]  /*5040*/  LOP3.LUT R19, R19, 0x40, R6, 0xe2, !PT ;  /* 0x0000004013137812 */ /* 0x000fe200078ee206 */
[----:B------:R-:W-:Y:S01]  /*5050*/  UISETP.LT.U32.AND UP1, UPT, UR40, 0x4, UP1 ;  /* 0x000000042800788c */ /* 0x000fe20008f21070 */
[C---:B------:R-:W-:Y:S01]  /*5060*/  LOP3.LUT R156, R23.reuse, 0x6, R156, 0xf8, !PT ;  /* 0x00000006179c7812 */ /* 0x040fe200078ef89c */
[----:B------:R-:W-:Y:S01]  /*5070*/  UISETP.GT.U32.AND UP0, UPT, UR40, 0x3, !UP0 ;  /* 0x000000032800788c */ /* 0x000fe2000c704070 */
[----:B------:R-:W-:Y:S01]  /*5080*/  IMAD R0, R0, -0x40, R5 ;  /* 0xffffffc000007824 */ /* 0x000fe200078e0205 */
[----:B-1----:R-:W-:Y:S01]  /*5090*/  ISETP.GE.AND P0, PT, R23, R7, PT ;  /* 0x000000071700720c */ /* 0x002fe20003f06270 */
[----:B------:R-:W-:Y:S01]  /*50a0*/  IMAD R6, R4, -0x2, R7 ;  /* 0xfffffffe04067824 */ /* 0x000fe200078e0207 */
[----:B------:R-:W-:Y:S01]  /*50b0*/  SHF.R.S32.HI R157, RZ, 0x1f, R156 ;  /* 0x0000001fff9d7819 */ /* 0x000fe2000001149c */
[C---:B------:R-:W-:Y:S01]  /*50c0*/  IMAD.SHL.U32 R7, R152.reuse, 0x100, RZ ;  /* 0x0000010098077824 */ /* 0x040fe200078e00ff */
[----:B------:R-:W-:Y:S01]  /*50d0*/  USEL UR5, URZ, 0x1, !UP1 ;  /* 0x000000013f057887 */ /* 0x000fe2000c800000 */
[----:B------:R-:W-:Y:S01]  /*50e0*/  IMAD R5, R155, UR6, RZ ;  /* 0x000000069b057c24 */ /* 0x000fe2000f8e02ff */
[----:B------:R-:W-:Y:S01]  /*50f0*/  USEL UR4, URZ, 0x1, !UP0 ;  /* 0x000000013f047887 */ /* 0x000fe2000c000000 */
[----:B------:R-:W-:Y:S01]  /*5100*/  IMAD.WIDE R12, R152, 0x100, RZ ;  /* 0x00000100980c7825 */ /* 0x000fe200078e02ff */
[----:B------:R-:W-:Y:S01]  /*5110*/  ISETP.GE.OR P0, PT, R7, UR8, P0 ;  /* 0x0000000807007c0c */ /* 0x000fe20008706670 */
[----:B------:R-:W-:-:S02]  /*5120*/  ULOP3.LUT UR39, UR39, 0x3, URZ, 0xc0, !UPT ;  /* 0x0000000327277892 */ /* 0x000fc4000f8ec03f */
[----:B------:R-:W-:Y:S01]  /*5130*/  IMAD R9, R22, UR7, R5 ;  /* 0x0000000716097c24 */ /* 0x000fe2000f8e0205 */
[----:B------:R-:W-:Y:S01]  /*5140*/  LOP3.LUT R19, R12, R19, R3, 0xfe, !PT ;  /* 0x000000130c137212 */ /* 0x000fe200078efe03 */
[----:B------:R-:W-:Y:S01]  /*5150*/  IMAD.WIDE.U32 R4, R22, UR6, R156 ;  /* 0x0000000616047c25 */ /* 0x000fe2000f8e009c */
[----:B------:R-:W-:Y:S01]  /*5160*/  ULOP3.LUT UR38, UR4, UR38, UR5, 0x96, !UPT ;  /* 0x0000002604267292 */ /* 0x000fe2000f8e9605 */
[----:B------:R-:W-:Y:S02]  /*5170*/  IADD3 R3, -R7, UR8, R0 ;  /* 0x0000000807037c10 */ /* 0x000fe4000fffe100 */
[----:B------:R-:W-:Y:S02]  /*5180*/  IMAD.IADD R5, R5, 0x1, R9 ;  /* 0x0000000105057824 */ /* 0x000fe400078e0209 */
[----:B------:R-:W-:Y:S02]  /*5190*/  IMAD.IADD R0, R6, 0x1, -R23 ;  /* 0x0000000106007824 */ /* 0x000fe400078e0a17 */
[----:B------:R-:W-:Y:S01]  /*51a0*/  IMAD.MOV.U32 R152, RZ, RZ, -0x1 ;  /* 0xffffffffff987424 */ /* 0x000fe200078e00ff */
[----:B------:R-:W-:Y:S06]  /*51b0*/  @P0 BRA `(.L_x_39) ;  /* 0x0000008c00080947 */ /* 0x000fec0003800000 */
[----:B------:R-:W0:Y:S01]  /*51c0*/  LDC.64 R20, c[0x0][0x5c8] ;  /* 0x00017200ff147b82 */ /* 0x000e220000000a00 */
[----:B------:R-:W-:Y:S01]  /*51d0*/  ULDC.64 UR4, c[0x0][0x5c0] ;  /* 0x0001700000047ab9 */ /* 0x000fe20000000a00 */
[----:B------:R-:W-:Y:S01]  /*51e0*/  BSSY B0, `(.L_x_39) ;  /* 0x00008bf000007945 */ /* 0x000fe20003800000 */
[-C--:B0-----:R-:W-:Y:S01]  /*51f0*/  IMAD R6, R13, R20.reuse, RZ ;  /* 0x000000140d067224 */ /* 0x081fe200078e02ff */
[----:B------:R-:W-:Y:S01]  /*5200*/  SHF.L.U64.HI R14, R20, 0x3, R21 ;  /* 0x00000003140e7819 */ /* 0x000fe20000010215 */
[----:B------:R-:W-:-:S04]  /*5210*/  IMAD.WIDE.U32 R4, R19, R20, R4 ;  /* 0x0000001413047225 */ /* 0x000fc800078e0004 */
[----:B------:R-:W-:Y:S01]  /*5220*/  IMAD R11, R19, R21, R6 ;  /* 0x00000015130b7224 */ /* 0x000fe200078e0206 */
[----:B------:R-:W-:Y:S01]  /*5230*/  IADD3 R10, P3, R4, UR4, RZ ;  /* 0x00000004040a7c10 */ /* 0x000fe2000ff7e0ff */
[C---:B------:R-:W-:Y:S01]  /*5240*/  IMAD.SHL.U32 R9, R20.reuse, 0x8, RZ ;  /* 0x0000000814097824 */ /* 0x040fe200078e00ff */
[----:B------:R-:W-:Y:S01]  /*5250*/  LEA R7, P2, R20, R4, 0x7 ;  /* 0x0000000414077211 */ /* 0x000fe200078438ff */
[----:B------:R-:W-:-:S03]  /*5260*/  IMAD.IADD R15, R5, 0x1, R11 ;  /* 0x00000001050f7824 */ /* 0x000fc600078e020b */
[----:B------:R-:W-:Y:S02]  /*5270*/  IADD3 R8, P1, P0, R4, UR4, R9 ;  /* 0x0000000404087c10 */ /* 0x000fe4000f83e009 */
[----:B------:R-:W-:Y:S02]  /*5280*/  IADD3.X R11, R15, UR5, RZ, P3, !PT ;  /* 0x000000050f0b7c10 */ /* 0x000fe40009ffe4ff */
[----:B-----5:R-:W-:Y:S02]  /*5290*/  FSETP.NEU.AND P3, PT, R154, RZ, PT ;  /* 0x000000ff9a00720b */ /* 0x020fe40003f6d000 */
[----:B------:R-:W-:Y:S02]  /*52a0*/  LEA.HI.X R5, R20, R15, R21, 0x7, P2 ;  /* 0x0000000f14057211 */ /* 0x000fe400010f3c15 */
[C---:B------:R-:W-:Y:S02]  /*52b0*/  IADD3 R6, P2, R7.reuse, UR4, RZ ;  /* 0x0000000407067c10 */ /* 0x040fe4000ff5e0ff */
[----:B------:R-:W-:-:S02]  /*52c0*/  IADD3 R4, P4, P5, R7, UR4, R9 ;  /* 0x0000000407047c10 */ /* 0x000fc4000fd9e009 */
[----:B------:R-:W-:Y:S02]  /*52d0*/  IADD3.X R7, R5, UR5, RZ, P2, !PT ;  /* 0x0000000505077c10 */ /* 0x000fe400097fe4ff */
[--C-:B------:R-:W-:Y:S02]  /*52e0*/  IADD3.X R9, R15, UR5, R14.reuse, P1, P0 ;  /* 0x000000050f097c10 */ /* 0x100fe40008fe040e */
[----:B------:R-:W-:Y:S01]  /*52f0*/  IADD3.X R5, R5, UR5, R14, P4, P5 ;  /* 0x0000000505057c10 */ /* 0x000fe2000a7ea40e */
[----:B------:R-:W-:Y:S06]  /*5300*/  @!P3 BRA `(.L_x_40) ;  /* 0x0000006800a0b947 */ /* 0x000fec0003800000 */
[----:B------:R-:W0:Y:S01]  /*5310*/  LDC.64 R20, c[0x0][0x5b0] ;  /* 0x00016c00ff147b82 */ /* 0x000e220000000a00 */
[----:B------:R-:W-:Y:S01]  /*5320*/  ULDC.64 UR4, c[0x0][0x5b8] ;  /* 0x00016e0000047ab9 */ /* 0x000fe20000000a00 */
[----:B------:R-:W-:Y:S01]  /*5330*/  ISETP.GE.AND P0, PT, R3, 0x1, PT ;  /* 0x000000010300780c */ /* 0x000fe20003f06270 */
[----:B------:R-:W-:Y:S01]  /*5340*/  IMAD R23, R155, UR4, RZ ;  /* 0x000000049b177c24 */ /* 0x000fe2000f8e02ff */
[----:B------:R-:W-:Y:S01]  /*5350*/  BSSY B1, `(.L_x_41) ;  /* 0x000000f000017945 */ /* 0x000fe20003800000 */
[----:B------:R-:W-:Y:S01]  /*5360*/  IMAD.WIDE.U32 R156, R22, UR4, R156 ;  /* 0x00000004169c7c25 */ /* 0x000fe2000f8e009c */
[----:B------:R-:W-:Y:S02]  /*5370*/  ISETP.LT.OR P3, PT, R0, 0x1, !P0 ;  /* 0x000000010000780c */ /* 0x000fe40004761670 */
[----:B------:R-:W1:Y:S01]  /*5380*/  LDC.64 R14, c[0x0][0x5a8] ;  /* 0x00016a00ff0e7b82 */ /* 0x000e620000000a00 */
[----:B------:R-:W-:Y:S01]  /*5390*/  IMAD R23, R22, UR5, R23 ;  /* 0x0000000516177c24 */ /* 0x000fe2000f8e0217 */
[----:B------:R-:W-:Y:S01]  /*53a0*/  PRMT R155, RZ, 0x7610, R155 ;  /* 0x00007610ff9b7816 */ /* 0x000fe2000000009b */
[----:B------:R-:W-:-:S02]  /*53b0*/  IMAD.MOV.U32 R22, RZ, RZ, R156 ;  /* 0x000000ffff167224 */ /* 0x000fc400078e009c */
[----:B------:R-:W-:Y:S02]  /*53c0*/  IMAD.IADD R23, R157, 0x1, R23 ;  /* 0x000000019d177824 */ /* 0x000fe400078e0217 */
[-C--:B0-----:R-:W-:Y:S02]  /*53d0*/  IMAD R158, R13, R20.reuse, RZ ;  /* 0x000000140d9e7224 */ /* 0x081fe400078e02ff */
[----:B------:R-:W-:-:S04]  /*53e0*/  IMAD.WIDE.U32 R156, R19, R20, R22 ;  /* 0x00000014139c7225 */ /* 0x000fc800078e0016 */
[----:B------:R-:W-:Y:S01]  /*53f0*/  IMAD R158, R19, R21, R158 ;  /* 0x00000015139e7224 */ /* 0x000fe200078e029e */
[----:B-1----:R-:W-:-:S04]  /*5400*/  IADD3 R156, P1, R156, R14, RZ ;  /* 0x0000000e9c9c7210 */ /* 0x002fc80007f3e0ff */
[----:B------:R-:W-:Y:S01]  /*5410*/  IADD3.X R157, R15, R157, R158, P1, !PT ;  /* 0x0000009d0f9d7210 */ /* 0x000fe20000ffe49e */
[----:B------:R-:W-:Y:S08]  /*5420*/  @P3 BRA `(.L_x_42) ;  /* 0x0000000000043947 */ /* 0x000ff00003800000 */
[----:B------:R0:W5:Y:S02]  /*5430*/  LDG.E.U8 R155, desc[UR36][R156.64] ;  /* 0x000000249c9b7981 */ /* 0x000164000c1e1100 */
.L_x_42:
[----:B------:R-:W-:Y:S05]  /*5440*/  BSYNC B1 ;  /* 0x0000000000017941 */ /* 0x000fea0003800000 */
.L_x_41:
[----:B-----5:R-:W-:Y:S01]  /*5450*/  LOP3.LUT R155, R155, 0xff, RZ, 0xc0, !PT ;  /* 0x000000ff9b9b7812 */ /* 0x020fe200078ec0ff */
[----:B------:R-:W-:Y:S01]  /*5460*/  BSSY B1, `(.L_x_43) ;  /* 0x000000b000017945 */ /* 0x000fe20003800000 */
[----:B------:R-:W-:Y:S02]  /*5470*/  ISETP.LT.OR P2, PT, R0, 0x2, !P0 ;  /* 0x000000020000780c */ /* 0x000fe40004741670 */
[----:B------:R-:W-:-:S05]  /*5480*/  F2FP.F16.E5M2.UNPACK_B R155, R155 ;  /* 0x0000009bff9b723e */ /* 0x000fca00020004ff */
[----:B------:R-:W-:-:S05]  /*5490*/  HADD2.F32 R155, -RZ, R155.H0_H0 ;  /* 0x2000009bff9b7230 */ /* 0x000fca0000004100 */
[----:B------:R-:W-:-:S04]  /*54a0*/  FMUL R155, R155, R154 ;  /* 0x0000009a9b9b7220 */ /* 0x000fc80000400000 */
[----:B------:R-:W-:Y:S01]  /*54b0*/  FFMA R155, R88, R153, R155 ;  /* 0x00000099589b7223 */ /* 0x000fe2000000009b */
[----:B------:R-:W-:-:S04]  /*54c0*/  PRMT R88, RZ, 0x7610, R88 ;  /* 0x00007610ff587816 */ /* 0x000fc80000000058 */
[----:B------:R-:W-:-:S05]  /*54d0*/  F2FP.SATFINITE.E5M2.F32.PACK_AB_MERGE_C R155, RZ, R155, RZ ;  /* 0x0000009bff9b723e */ /* 0x000fca00048060ff */
[----:B------:R1:W-:Y:S01]  /*54e0*/  @!P3 STG.E.U8 desc[UR36][R10.64], R155 ;  /* 0x0000009b0a00b986 */ /* 0x0003e2000c101124 */
[----:B------:R-:W-:Y:S05]  /*54f0*/  @P2 BRA `(.L_x_44) ;  /* 0x0000000000042947 */ /* 0x000fea0003800000 */
[----:B------:R2:W5:Y:S02]  /*5500*/  LDG.E.U8 R88, desc[UR36][R156.64+0x1] ;  /* 0x000001249c587981 */ /* 0x000564000c1e1100 */
.L_x_44:
[----:B------:R-:W-:Y:S05]  /*5510*/  BSYNC B1 ;  /* 0x0000000000017941 */ /* 0x000fea0003800000 */
.L_x_43:
[----:B-----5:R-:W-:Y:S01]  /*5520*/  LOP3.LUT R88, R88, 0xff, RZ, 0xc0, !PT ;  /* 0x000000ff58587812 */ /* 0x020fe200078ec0ff */
[----:B------:R-:W-:Y:S01]  /*5530*/  BSSY B1, `(.L_x_45) ;  /* 0x0000013000017945 */ /* 0x000fe20003800000 */
[----:B------:R-:W-:Y:S02]  /*5540*/  IADD3 R161, P1, R19, 0x8, RZ ;  /* 0x0000000813a17810 */ /* 0x000fe40007f3e0ff */
[----:B------:R-:W-:-:S03]  /*5550*/  F2FP.F16.E5M2.UNPACK_B R88, R88 ;  /* 0x00000058ff58723e */ /* 0x000fc600020004ff */
[----:B------:R-:W-:Y:S01]  /*5560*/  IMAD.X R159, RZ, RZ, R13, P1 ;  /* 0x000000ffff9f7224 */ /* 0x000fe200008e060d */
[----:B------:R-:W-:Y:S01]  /*5570*/  ISETP.GE.AND P1, PT, R3, 0x9, PT ;  /* 0x000000090300780c */ /* 0x000fe20003f26270 */
[----:B-1----:R-:W-:Y:S02]  /*5580*/  HADD2.F32 R155, -RZ, R88.H0_H0 ;  /* 0x20000058ff9b7230 */ /* 0x002fe40000004100 */
[-C--:B------:R-:W-:Y:S01]  /*5590*/  IMAD R160, R159, R20.reuse, RZ ;  /* 0x000000149fa07224 */ /* 0x080fe200078e02ff */
[----:B------:R-:W-:Y:S01]  /*55a0*/  ISETP.LT.OR P4, PT, R0, 0x1, !P1 ;  /* 0x000000010000780c */ /* 0x000fe20004f81670 */
[----:B------:R-:W-:-:S04]  /*55b0*/  IMAD.WIDE.U32 R158, R161, R20, R22 ;  /* 0x00000014a19e7225 */ /* 0x000fc800078e0016 */
[----:B------:R-:W-:Y:S01]  /*55c0*/  FMUL R88, R155, R154 ;  /* 0x0000009a9b587220 */ /* 0x000fe20000400000 */
[----:B------:R-:W-:Y:S01]  /*55d0*/  PRMT R155, RZ, 0x7610, R155 ;  /* 0x00007610ff9b7816 */ /* 0x000fe2000000009b */
[----:B------:R-:W-:Y:S02]  /*55e0*/  IMAD R160, R161, R21, R160 ;  /* 0x00000015a1a07224 */ /* 0x000fe400078e02a0 */
[----:B------:R-:W-:-:S01]  /*55f0*/  FFMA R89, R89, R153, R88 ;  /* 0x0000009959597223 */ /* 0x000fc20000000058 */
[----:B------:R-:W-:-:S04]  /*5600*/  IADD3 R88, P3, R158, R14, RZ ;  /* 0x0000000e9e587210 */ /* 0x000fc80007f7e0ff */
[----:B------:R-:W-:Y:S02]  /*5610*/  F2FP.SATFINITE.E5M2.F32.PACK_AB_MERGE_C R161, RZ, R89, RZ ;  /* 0x00000059ffa1723e */ /* 0x000fe400048060ff */
[----:B------:R-:W-:-:S03]  /*5620*/  IADD3.X R89, R15, R159, R160, P3, !PT ;  /* 0x0000009f0f597210 */ /* 0x000fc60001ffe4a0 */
[----:B------:R1:W-:Y:S01]  /*5630*/  @!P2 STG.E.U8 desc[UR36][R10.64+0x1], R161 ;  /* 0x000001a10a00a986 */ /* 0x0003e2000c101124 */
[----:B------:R-:W-:Y:S05]  /*5640*/  @P4 BRA `(.L_x_46) ;  /* 0x0000000000044947 */ /* 0x000fea0003800000 */
[----:B------:R3:W5:Y:S02]  /*5650*/  LDG.E.U8 R155, desc[UR36][R88.64] ;  /* 0x00000024589b7981 */ /* 0x000764000c1e1100 */
.L_x_46:
[----:B------:R-:W-:Y:S05]  /*5660*/  BSYNC B1 ;  /* 0x0000000000017941 */ /* 0x000fea0003800000 */
.L_x_45:
        /* <DEDUP_REMOVED lines=12> */
.L_x_48:
[----:B------:R-:W-:Y:S05]  /*5730*/  BSYNC B1 ;  /* 0x0000000000017941 */ /* 0x000fea0003800000 */
.L_x_47:
[----:B-----5:R-:W-:Y:S01]  /*5740*/  LOP3.LUT R90, R90, 0xff, RZ, 0xc0, !PT ;  /* 0x000000ff5a5a7812 */ /* 0x020fe200078ec0ff */
[----:B------:R-:W-:Y:S01]  /*5750*/  BSSY B1, `(.L_x_49) ;  /* 0x000000b000017945 */ /* 0x000fe20003800000 */
[----:B------:R-:W-:Y:S02]  /*5760*/  ISETP.LT.OR P3, PT, R0, 0x9, !P0 ;  /* 0x000000090000780c */ /* 0x000fe40004761670 */
[----:B------:R-:W-:-:S05]  /*5770*/  F2FP.F16.E5M2.UNPACK_B R90, R90 ;  /* 0x0000005aff5a723e */ /* 0x000fca00020004ff */
[----:B----4-:R-:W-:-:S05]  /*5780*/  HADD2.F32 R155, -RZ, R90.H0_H0 ;  /* 0x2000005aff9b7230 */ /* 0x010fca0000004100 */
[----:B------:R-:W-:-:S04]  /*5790*/  FMUL R90, R155, R154 ;  /* 0x0000009a9b5a7220 */ /* 0x000fc80000400000 */
[----:B------:R-:W-:-:S05]  /*57a0*/  FFMA R90, R91, R153, R90 ;  /* 0x000000995b5a7223 */ /* 0x000fca000000005a */
[----:B------:R-:W-:Y:S02]  /*57b0*/  F2FP.SATFINITE.E5M2.F32.PACK_AB_MERGE_C R91, RZ, R90, RZ ;  /* 0x0000005aff5b723e */ /* 0x000fe400048060ff */
[----:B------:R-:W-:-:S03]  /*57c0*/  PRMT R90, RZ, 0x7610, R90 ;  /* 0x00007610ff5a7816 */ /* 0x000fc6000000005a */
[----:B------:R4:W-:Y:S01]  /*57d0*/  @!P2 STG.E.U8 desc[UR36][R8.64+0x1], R91 ;  /* 0x0000015b0800a986 */ /* 0x0009e2000c101124 */
[----:B------:R-:W-:Y:S05]  /*57e0*/  @P3 BRA `(.L_x_50) ;  /* 0x0000000000043947 */ /* 0x000fea0003800000 */
[----:B------:R0:W5:Y:S02]  /*57f0*/  LDG.E.U8 R90, desc[UR36][R156.64+0x8] ;  /* 0x000008249c5a7981 */ /* 0x000164000c1e1100 */
.L_x_50:
[----:B------:R-:W-:Y:S05]  /*5800*/  BSYNC B1 ;  /* 0x0000000000017941 */ /* 0x000fea0003800000 */
.L_x_49:
[----:B-----5:R-:W-:Y:S01]  /*5810*/  LOP3.LUT R90, R90, 0xff, RZ, 0xc0, !PT ;  /* 0x000000ff5a5a7812 */ /* 0x020fe200078ec0ff */
[----:B------:R-:W-:Y:S01]  /*5820*/  BSSY B1, `(.L_x_51) ;  /* 0x000000b000017945 */ /* 0x000fe20003800000 */
[----:B------:R-:W-:Y:S02]  /*5830*/  ISETP.LT.OR P2, PT, R0, 0xa, !P0 ;  /* 0x0000000a0000780c */ /* 0x000fe40004741670 */
[----:B------:R-:W-:-:S05]  /*5840*/  F2FP.F16.E5M2.UNPACK_B R90, R90 ;  /* 0x0000005aff5a723e */ /* 0x000fca00020004ff */
[----:B----4-:R-:W-:Y:S01]  /*5850*/  HADD2.F32 R91, -RZ, R90.H0_H0 ;  /* 0x2000005aff5b7230 */ /* 0x010fe20000004100 */
[----:B------:R-:W-:-:S04]  /*5860*/  PRMT R90, RZ, 0x7610, R90 ;  /* 0x00007610ff5a7816 */ /* 0x000fc8000000005a */
[----:B------:R-:W-:-:S04]  /*5870*/  FMUL R91, R91, R154 ;  /* 0x0000009a5b5b7220 */ /* 0x000fc80000400000 */
[----:B------:R-:W-:-:S05]  /*5880*/  FFMA R91, R92, R153, R91 ;  /* 0x000000995c5b7223 */ /* 0x000fca000000005b */
[----:B------:R-:W-:-:S05]  /*5890*/  F2FP.SATFINITE.E5M2.F32.PACK_AB_MERGE_C R91, RZ, R91, RZ ;  /* 0x0000005bff5b723e */ /* 0x000fca00048060ff */
[----:B------:R4:W-:Y:S01]  /*58a0*/  @!P3 STG.E.U8 desc[UR36][R10.64+0x8], R91 ;  /* 0x0000085b0a00b986 */ /* 0x0009e2000c101124 */
[----:B------:R-:W-:Y:S05]  /*58b0*/  @P2 BRA `(.L_x_52) ;  /* 0x0000000000042947 */ /* 0x000fea0003800000 */
[----:B------:R0:W5:Y:S02]  /*58c0*/  LDG.E.U8 R90, desc[UR36][R156.64+0x9] ;  /* 0x000009249c5a7981 */ /* 0x000164000c1e1100 */
.L_x_52:
[----:B------:R-:W-:Y:S05]  /*58d0*/  BSYNC B1 ;  /* 0x0000000000017941 */ /* 0x000fea0003800000 */
.L_x_51:
        /* <DEDUP_REMOVED lines=12> */
.L_x_54:
[----:B------:R-:W-:Y:S05]  /*59a0*/  BSYNC B1 ;  /* 0x0000000000017941 */ /* 0x000fea0003800000 */
.L_x_53:
        /* <DEDUP_REMOVED lines=12> */
.L_x_56:
[----:B------:R-:W-:Y:S05]  /*5a70*/  BSYNC B1 ;  /* 0x0000000000017941 */ /* 0x000fea0003800000 */
.L_x_55:
        /* <DEDUP_REMOVED lines=12> */
.L_x_58:
[----:B------:R-:W-:Y:S05]  /*5b40*/  BSYNC B1 ;  /* 0x0000000000017941 */ /* 0x000fea0003800000 */
.L_x_57:
        /* <DEDUP_REMOVED lines=12> */
.L_x_60:
[----:B------:R-:W-:Y:S05]  /*5c10*/  BSYNC B1 ;  /* 0x0000000000017941 */ /* 0x000fea0003800000 */
.L_x_59:
        /* <DEDUP_REMOVED lines=12> */
.L_x_62:
[----:B------:R-:W-:Y:S05]  /*5ce0*/  BSYNC B1 ;  /* 0x0000000000017941 */ /* 0x000fea0003800000 */
.L_x_61:
        /* <DEDUP_REMOVED lines=12> */
.L_x_64:
[----:B------:R-:W-:Y:S05]  /*5db0*/  BSYNC B1 ;  /* 0x0000000000017941 */ /* 0x000fea0003800000 */
.L_x_63:
        /* <DEDUP_REMOVED lines=12> */
.L_x_66:
[----:B------:R-:W-:Y:S05]  /*5e80*/  BSYNC B1 ;  /* 0x0000000000017941 */ /* 0x000fea0003800000 */
.L_x_65:
        /* <DEDUP_REMOVED lines=12> */
.L_x_68:
[----:B------:R-:W-:Y:S05]  /*5f50*/  BSYNC B1 ;  /* 0x0000000000017941 */ /* 0x000fea0003800000 */
.L_x_67:
        /* <DEDUP_REMOVED lines=12> */
.L_x_70:
[----:B------:R-:W-:Y:S05]  /*6020*/  BSYNC B1 ;  /* 0x0000000000017941 */ /* 0x000fea0003800000 */
.L_x_69:
        /* <DEDUP_REMOVED lines=12> */
.L_x_72:
[----:B------:R-:W-:Y:S05]  /*60f0*/  BSYNC B1 ;  /* 0x0000000000017941 */ /* 0x000fea0003800000 */
.L_x_71:
        /* <DEDUP_REMOVED lines=12> */
.L_x_74:
[----:B------:R-:W-:Y:S05]  /*61c0*/  BSYNC B1 ;  /* 0x0000000000017941 */ /* 0x000fea0003800000 */
.L_x_73:
        /* <DEDUP_REMOVED lines=12> */
.L_x_76:
[----:B------:R-:W-:Y:S05]  /*6290*/  BSYNC B1 ;  /* 0x0000000000017941 */ /* 0x000fea0003800000 */
.L_x_75:
        /* <DEDUP_REMOVED lines=12> */
.L_x_78:
[----:B------:R-:W-:Y:S05]  /*6360*/  BSYNC B1 ;  /* 0x0000000000017941 */ /* 0x000fea0003800000 */
.L_x_77:
        /* <DEDUP_REMOVED lines=12> */
.L_x_80:
[----:B------:R-:W-:Y:S05]  /*6430*/  BSYNC B1 ;  /* 0x0000000000017941 */ /* 0x000fea0003800000 */
.L_x_79:
        /* <DEDUP_REMOVED lines=12> */
.L_x_82:
[----:B------:R-:W-:Y:S05]  /*6500*/  BSYNC B1 ;  /* 0x0000000000017941 */ /* 0x000fea0003800000 */
.L_x_81:
        /* <DEDUP_REMOVED lines=12> */
.L_x_84:
[----:B------:R-:W-:Y:S05]  /*65d0*/  BSYNC B1 ;  /* 0x0000000000017941 */ /* 0x000fea0003800000 */
.L_x_83:
        /* <DEDUP_REMOVED lines=12> */
.L_x_86:
[----:B------:R-:W-:Y:S05]  /*66a0*/  BSYNC B1 ;  /* 0x0000000000017941 */ /* 0x000fea0003800000 */
.L_x_85:
        /* <DEDUP_REMOVED lines=12> */
.L_x_88:
[----:B------:R-:W-:Y:S05]  /*6770*/  BSYNC B1 ;  /* 0x0000000000017941 */ /* 0x000fea0003800000 */
.L_x_87:
        /* <DEDUP_REMOVED lines=12> */
.L_x_90:
[----:B------:R-:W-:Y:S05]  /*6840*/  BSYNC B1 ;  /* 0x0000000000017941 */ /* 0x000fea0003800000 */
.L_x_89:
        /* <DEDUP_REMOVED lines=12> */
.L_x_92:
[----:B------:R-:W-:Y:S05]  /*6910*/  BSYNC B1 ;  /* 0x0000000000017941 */ /* 0x000fea0003800000 */
.L_x_91:
        /* <DEDUP_REMOVED lines=12> */
.L_x_94:
[----:B------:R-:W-:Y:S05]  /*69e0*/  BSYNC B1 ;  /* 0x0000000000017941 */ /* 0x000fea0003800000 */
.L_x_93:
        /* <DEDUP_REMOVED lines=12> */
.L_x_96:
[----:B------:R-:W-:Y:S05]  /*6ab0*/  BSYNC B1 ;  /* 0x0000000000017941 */ /* 0x000fea0003800000 */
.L_x_95:
        /* <DEDUP_REMOVED lines=12> */
.L_x_98:
[----:B------:R-:W-:Y:S05]  /*6b80*/  BSYNC B1 ;  /* 0x0000000000017941 */ /* 0x000fea0003800000 */
.L_x_97:
        /* <DEDUP_REMOVED lines=12> */
.L_x_100:
[----:B------:R-:W-:Y:S05]  /*6c50*/  BSYNC B1 ;  /* 0x0000000000017941 */ /* 0x000fea0003800000 */
.L_x_99:
        /* <DEDUP_REMOVED lines=12> */
.L_x_102:
[----:B------:R-:W-:Y:S05]  /*6d20*/  BSYNC B1 ;  /* 0x0000000000017941 */ /* 0x000fea0003800000 */
.L_x_101:
        /* <DEDUP_REMOVED lines=12> */
.L_x_104:
[----:B------:R-:W-:Y:S05]  /*6df0*/  BSYNC B1 ;  /* 0x0000000000017941 */ /* 0x000fea0003800000 */
.L_x_103:
        /* <DEDUP_REMOVED lines=12> */
.L_x_106:
[----:B------:R-:W-:Y:S05]  /*6ec0*/  BSYNC B1 ;  /* 0x0000000000017941 */ /* 0x000fea0003800000 */
.L_x_105:
        /* <DEDUP_REMOVED lines=12> */
.L_x_108:
[----:B------:R-:W-:Y:S05]  /*6f90*/  BSYNC B1 ;  /* 0x0000000000017941 */ /* 0x000fea0003800000 */
.L_x_107:
        /* <DEDUP_REMOVED lines=12> */
.L_x_110:
[----:B------:R-:W-:Y:S05]  /*7060*/  BSYNC B1 ;  /* 0x0000000000017941 */ /* 0x000fea0003800000 */
.L_x_109:
        /* <DEDUP_REMOVED lines=12> */
.L_x_112:
[----:B------:R-:W-:Y:S05]  /*7130*/  BSYNC B1 ;  /* 0x0000000000017941 */ /* 0x000fea0003800000 */
.L_x_111:
        /* <DEDUP_REMOVED lines=12> */
.L_x_114:
[----:B------:R-:W-:Y:S05]  /*7200*/  BSYNC B1 ;  /* 0x0000000000017941 */ /* 0x000fea0003800000 */
.L_x_113:
        /* <DEDUP_REMOVED lines=12> */
.L_x_116:
[----:B------:R-:W-:Y:S05]  /*72d0*/  BSYNC B1 ;  /* 0x0000000000017941 */ /* 0x000fea0003800000 */
.L_x_115:
        /* <DEDUP_REMOVED lines=12> */
.L_x_118:
[----:B------:R-:W-:Y:S05]  /*73a0*/  BSYNC B1 ;  /* 0x0000000000017941 */ /* 0x000fea0003800000 */
.L_x_117:
        /* <DEDUP_REMOVED lines=12> */
.L_x_120:
[----:B------:R-:W-:Y:S05]  /*7470*/  BSYNC B1 ;  /* 0x0000000000017941 */ /* 0x000fea0003800000 */
.L_x_119:
        /* <DEDUP_REMOVED lines=12> */
.L_x_122:
[----:B------:R-:W-:Y:S05]  /*7540*/  BSYNC B1 ;  /* 0x0000000000017941 */ /* 0x000fea0003800000 */
.L_x_121:
        /* <DEDUP_REMOVED lines=12> */
.L_x_124:
[----:B------:R-:W-:Y:S05]  /*7610*/  BSYNC B1 ;  /* 0x0000000000017941 */ /* 0x000fea0003800000 */
.L_x_123:
        /* <DEDUP_REMOVED lines=12> */
.L_x_126:
[----:B------:R-:W-:Y:S05]  /*76e0*/  BSYNC B1 ;  /* 0x0000000000017941 */ /* 0x000fea0003800000 */
.L_x_125:
        /* <DEDUP_REMOVED lines=12> */
.L_x_128:
[----:B------:R-:W-:Y:S05]  /*77b0*/  BSYNC B1 ;  /* 0x0000000000017941 */ /* 0x000fea0003800000 */
.L_x_127:
        /* <DEDUP_REMOVED lines=12> */
.L_x_130:
[----:B------:R-:W-:Y:S05]  /*7880*/  BSYNC B1 ;  /* 0x0000000000017941 */ /* 0x000fea0003800000 */
.L_x_129:
        /* <DEDUP_REMOVED lines=12> */
.L_x_132:
[----:B------:R-:W-:Y:S05]  /*7950*/  BSYNC B1 ;  /* 0x0000000000017941 */ /* 0x000fea0003800000 */
.L_x_131:
        /* <DEDUP_REMOVED lines=12> */
.L_x_134:
[----:B------:R-:W-:Y:S05]  /*7a20*/  BSYNC B1 ;  /* 0x0000000000017941 */ /* 0x000fea0003800000 */
.L_x_133:
        /* <DEDUP_REMOVED lines=12> */
.L_x_136:
[----:B------:R-:W-:Y:S05]  /*7af0*/  BSYNC B1 ;  /* 0x0000000000017941 */ /* 0x000fea0003800000 */
.L_x_135:
        /* <DEDUP_REMOVED lines=12> */
.L_x_138:
[----:B------:R-:W-:Y:S05]  /*7bc0*/  BSYNC B1 ;  /* 0x0000000000017941 */ /* 0x000fea0003800000 */
.L_x_137:
        /* <DEDUP_REMOVED lines=12> */
.L_x_140:
[----:B------:R-:W-:Y:S05]  /*7c90*/  BSYNC B1 ;  /* 0x0000000000017941 */ /* 0x000fea0003800000 */
.L_x_139:
        /* <DEDUP_REMOVED lines=12> */
.L_x_142:
[----:B------:R-:W-:Y:S05]  /*7d60*/  BSYNC B1 ;  /* 0x0000000000017941 */ /* 0x000fea0003800000 */
.L_x_141:
        /* <DEDUP_REMOVED lines=12> */
.L_x_144:
[----:B------:R-:W-:Y:S05]  /*7e30*/  BSYNC B1 ;  /* 0x0000000000017941 */ /* 0x000fea0003800000 */
.L_x_143:
        /* <DEDUP_REMOVED lines=12> */
.L_x_146:
[----:B------:R-:W-:Y:S05]  /*7f00*/  BSYNC B1 ;  /* 0x0000000000017941 */ /* 0x000fea0003800000 */
.L_x_145:
        /* <DEDUP_REMOVED lines=12> */
.L_x_148:
[----:B------:R-:W-:Y:S05]  /*7fd0*/  BSYNC B1 ;  /* 0x0000000000017941 */ /* 0x000fea0003800000 */
.L_x_147:
        /* <DEDUP_REMOVED lines=12> */
.L_x_150:
[----:B------:R-:W-:Y:S05]  /*80a0*/  BSYNC B1 ;  /* 0x0000000000017941 */ /* 0x000fea0003800000 */
.L_x_149:
        /* <DEDUP_REMOVED lines=12> */
.L_x_152:
[----:B------:R-:W-:Y:S05]  /*8170*/  BSYNC B1 ;  /* 0x0000000000017941 */ /* 0x000fea0003800000 */
.L_x_151:
        /* <DEDUP_REMOVED lines=12> */
.L_x_154:
[----:B------:R-:W-:Y:S05]  /*8240*/  BSYNC B1 ;  /* 0x0000000000017941 */ /* 0x000fea0003800000 */
.L_x_153:
        /* <DEDUP_REMOVED lines=12> */
.L_x_156:
[----:B------:R-:W-:Y:S05]  /*8310*/  BSYNC B1 ;  /* 0x0000000000017941 */ /* 0x000fea0003800000 */
.L_x_155:
        /* <DEDUP_REMOVED lines=12> */
.L_x_158:
[----:B------:R-:W-:Y:S05]  /*83e0*/  BSYNC B1 ;  /* 0x0000000000017941 */ /* 0x000fea0003800000 */
.L_x_157:
        /* <DEDUP_REMOVED lines=12> */
.L_x_160:
[----:B------:R-:W-:Y:S05]  /*84b0*/  BSYNC B1 ;  /* 0x0000000000017941 */ /* 0x000fea0003800000 */
.L_x_159:
        /* <DEDUP_REMOVED lines=12> */
.L_x_162:
[----:B------:R-:W-:Y:S05]  /*8580*/  BSYNC B1 ;  /* 0x0000000000017941 */ /* 0x000fea0003800000 */
.L_x_161:
        /* <DEDUP_REMOVED lines=12> */
.L_x_164:
[----:B------:R-:W-:Y:S05]  /*8650*/  BSYNC B1 ;  /* 0x0000000000017941 */ /* 0x000fea0003800000 */
.L_x_163:
        /* <DEDUP_REMOVED lines=12> */
.L_x_166:
[----:B------:R-:W-:Y:S05]  /*8720*/  BSYNC B1 ;  /* 0x0000000000017941 */ /* 0x000fea0003800000 */
.L_x_165:
[----:B-----5:R-:W-:Y:S01]  /*8730*/  LOP3.LUT R90, R90, 0xff, RZ, 0xc0, !PT ;  /* 0x000000ff5a5a7812 */ /* 0x020fe200078ec0ff */
[----:B------:R-:W-:Y:S01]  /*8740*/  BSSY B1, `(.L_x_167) ;  /* 0x000000b000017945 */ /* 0x000fe20003800000 */
[----:B------:R-:W-:Y:S02]  /*8750*/  ISETP.LT.OR P1, PT, R0, 0x7a, !P1 ;  /* 0x0000007a0000780c */ /* 0x000fe40004f21670 */
[----:B------:R-:W-:Y:S02]  /*8760*/  F2FP.F16.E5M2.UNPACK_B R90, R90 ;  /* 0x0000005aff5a723e */ /* 0x000fe400020004ff */
[----:B-1--4-:R-:W-:-:S03]  /*8770*/  PRMT R10, RZ, 0x7610, R10 ;  /* 0x00007610ff0a7816 */ /* 0x012fc6000000000a */
[----:B------:R-:W-:-:S05]  /*8780*/  HADD2.F32 R11, -RZ, R90.H0_H0 ;  /* 0x2000005aff0b7230 */ /* 0x000fca0000004100 */
[----:B------:R-:W-:-:S04]  /*8790*/  FMUL R11, R11, R154 ;  /* 0x0000009a0b0b7220 */ /* 0x000fc80000400000 */
[----:B------:R-:W-:-:S05]  /*87a0*/  FFMA R11, R150, R153, R11 ;  /* 0x00000099960b7223 */ /* 0x000fca000000000b */
[----:B------:R-:W-:-:S05]  /*87b0*/  F2FP.SATFINITE.E5M2.F32.PACK_AB_MERGE_C R11, RZ, R11, RZ ;  /* 0x0000000bff0b723e */ /* 0x000fca00048060ff */
[----:B------:R1:W-:Y:S01]  /*87c0*/  @!P2 STG.E.U8 desc[UR36][R8.64+0x78], R11 ;  /* 0x0000780b0800a986 */ /* 0x0003e2000c101124 */
[----:B------:R-:W-:Y:S05]  /*87d0*/  @P1 BRA `(.L_x_168) ;  /* 0x0000000000041947 */ /* 0x000fea0003800000 */
[----:B------:R4:W5:Y:S02]  /*87e0*/  LDG.E.U8 R10, desc[UR36][R88.64+0x79] ;  /* 0x00007924580a7981 */ /* 0x000964000c1e1100 */
.L_x_168:
[----:B------:R-:W-:Y:S05]  /*87f0*/  BSYNC B1 ;  /* 0x0000000000017941 */ /* 0x000fea0003800000 */
.L_x_167:
[----:B-----5:R-:W-:Y:S01]  /*8800*/  LOP3.LUT R10, R10, 0xff, RZ, 0xc0, !PT ;  /* 0x000000ff0a0a7812 */ /* 0x020fe200078ec0ff */
[----:B------:R-:W-:Y:S01]  /*8810*/  BSSY B1, `(.L_x_169) ;  /* 0x0000013000017945 */ /* 0x000fe20003800000 */
[----:B0--34-:R-:W-:Y:S02]  /*8820*/  IADD3 R89, P0, R19, 0x80, RZ ;  /* 0x0000008013597810 */ /* 0x019fe40007f1e0ff */
[----:B------:R-:W-:-:S03]  /*8830*/  F2FP.F16.E5M2.UNPACK_B R10, R10 ;  /* 0x0000000aff0a723e */ /* 0x000fc600020004ff */
[----:B------:R-:W-:Y:S01]  /*8840*/  IMAD.X R91, RZ, RZ, R13, P0 ;  /* 0x000000ffff5b7224 */ /* 0x000fe200000e060d */
[----:B------:R-:W-:Y:S01]  /*8850*/  ISETP.GE.AND P0, PT, R3, 0x81, PT ;  /* 0x000000810300780c */ /* 0x000fe20003f06270 */
[----:B-1----:R-:W-:Y:S02]  /*8860*/  HADD2.F32 R11, -RZ, R10.H0_H0 ;  /* 0x2000000aff0b7230 */ /* 0x002fe40000004100 */
[----:B------:R-:W-:Y:S01]  /*8870*/  IMAD R90, R91, R20, RZ ;  /* 0x000000145b5a7224 */ /* 0x000fe200078e02ff */
[----:B------:R-:W-:Y:S02]  /*8880*/  ISETP.LT.OR P3, PT, R0, 0x1, !P0 ;  /* 0x000000010000780c */ /* 0x000fe40004761670 */
[----:B------:R-:W-:Y:S01]  /*8890*/  FMUL R88, R11, R154 ;  /* 0x0000009a0b587220 */ /* 0x000fe20000400000 */
[----:B------:R-:W-:-:S04]  /*88a0*/  IMAD.WIDE.U32 R10, R89, R20, R22 ;  /* 0x00000014590a7225 */ /* 0x000fc800078e0016 */
[----:B------:R-:W-:Y:S01]  /*88b0*/  FFMA R88, R151, R153, R88 ;  /* 0x0000009997587223 */ /* 0x000fe20000000058 */
[----:B------:R-:W-:Y:S01]  /*88c0*/  IMAD R90, R89, R21, R90 ;  /* 0x00000015595a7224 */ /* 0x000fe200078e025a */
[----:B------:R-:W-:-:S03]  /*88d0*/  IADD3 R10, P2, R10, R14, RZ ;  /* 0x0000000e0a0a7210 */ /* 0x000fc60007f5e0ff */
[----:B------:R-:W-:Y:S02]  /*88e0*/  F2FP.SATFINITE.E5M2.F32.PACK_AB_MERGE_C R89, RZ, R88, RZ ;  /* 0x00000058ff59723e */ /* 0x000fe400048060ff */
[----:B------:R-:W-:Y:S02]  /*88f0*/  IADD3.X R11, R15, R11, R90, P2, !PT ;  /* 0x0000000b0f0b7210 */ /* 0x000fe400017fe45a */
[----:B------:R-:W-:Y:S01]  /*8900*/  PRMT R88, RZ, 0x7610, R88 ;  /* 0x00007610ff587816 */ /* 0x000fe20000000058 */
[----:B------:R0:W-:Y:S01]  /*8910*/  @!P1 STG.E.U8 desc[UR36][R8.64+0x79], R89 ;  /* 0x0000795908009986 */ /* 0x0001e2000c101124 */
[----:B------:R-:W-:Y:S05]  /*8920*/  @P3 BRA `(.L_x_170) ;  /* 0x0000000000043947 */ /* 0x000fea0003800000 */
[----:B------:R1:W5:Y:S02]  /*8930*/  LDG.E.U8 R88, desc[UR36][R10.64] ;  /* 0x000000240a587981 */ /* 0x000364000c1e1100 */
.L_x_170:
[----:B------:R-:W-:Y:S05]  /*8940*/  BSYNC B1 ;  /* 0x0000000000017941 */ /* 0x000fea0003800000 */
.L_x_169:
[----:B-----5:R-:W-:Y:S01]  /*8950*/  LOP3.LUT R88, R88, 0xff, RZ, 0xc0, !PT ;  /* 0x000000ff58587812 */ /* 0x020fe200078ec0ff */
[----:B------:R-:W-:Y:S01]  /*8960*/  BSSY B1, `(.L_x_171) ;  /* 0x000000b000017945 */ /* 0x000fe20003800000 */
[----:B------:R-:W-:Y:S02]  /*8970*/  ISETP.LT.OR P2, PT, R0, 0x2, !P0 ;  /* 0x000000020000780c */ /* 0x000fe40004741670 */
[----:B------:R-:W-:Y:S02]  /*8980*/  F2FP.F16.E5M2.UNPACK_B R88, R88 ;  /* 0x00000058ff58723e */ /* 0x000fe400020004ff */
[----:B0-----:R-:W-:-:S03]  /*8990*/  PRMT R8, RZ, 0x7610, R8 ;  /* 0x00007610ff087816 */ /* 0x001fc60000000008 */
[----:B------:R-:W-:-:S05]  /*89a0*/  HADD2.F32 R9, -RZ, R88.H0_H0 ;  /* 0x20000058ff097230 */ /* 0x000fca0000004100 */
[----:B------:R-:W-:-:S04]  /*89b0*/  FMUL R9, R9, R154 ;  /* 0x0000009a09097220 */ /* 0x000fc80000400000 */
[----:B------:R-:W-:-:S05]  /*89c0*/  FFMA R9, R24, R153, R9 ;  /* 0x0000009918097223 */ /* 0x000fca0000000009 */
[----:B------:R-:W-:-:S05]  /*89d0*/  F2FP.SATFINITE.E5M2.F32.PACK_AB_MERGE_C R9, RZ, R9, RZ ;  /* 0x00000009ff09723e */ /* 0x000fca00048060ff */
[----:B------:R0:W-:Y:S01]  /*89e0*/  @!P3 STG.E.U8 desc[UR36][R6.64], R9 ;  /* 0x000000090600b986 */ /* 0x0001e2000c101124 */
[----:B------:R-:W-:Y:S05]  /*89f0*/  @P2 BRA `(.L_x_172) ;  /* 0x0000000000042947 */ /* 0x000fea0003800000 */
[----:B------:R3:W5:Y:S02]  /*8a00*/  LDG.E.U8 R8, desc[UR36][R10.64+0x1] ;  /* 0x000001240a087981 */ /* 0x000764000c1e1100 */
.L_x_172:
[----:B------:R-:W-:Y:S05]  /*8a10*/  BSYNC B1 ;  /* 0x0000000000017941 */ /* 0x000fea0003800000 */
.L_x_171:
[----:B-----5:R-:W-:Y:S01]  /*8a20*/  LOP3.LUT R8, R8, 0xff, RZ, 0xc0, !PT ;  /* 0x000000ff08087812 */ /* 0x020fe200078ec0ff */
[----:B------:R-:W-:Y:S01]  /*8a30*/  BSSY B1, `(.L_x_173) ;  /* 0x0000013000017945 */ /* 0x000fe20003800000 */
[----:B------:R-:W-:Y:S02]  /*8a40*/  IADD3 R19, P1, R19, 0x88, RZ ;  /* 0x0000008813137810 */ /* 0x000fe40007f3e0ff */
[----:B------:R-:W-:-:S03]  /*8a50*/  F2FP.F16.E5M2.UNPACK_B R8, R8 ;  /* 0x00000008ff08723e */ /* 0x000fc600020004ff */
[----:B------:R-:W-:Y:S01]  /*8a60*/  IMAD.X R13, RZ, RZ, R13, P1 ;  /* 0x000000ffff0d7224 */ /* 0x000fe200008e060d */
[----:B------:R-:W-:Y:S01]  /*8a70*/  ISETP.GE.AND P1, PT, R3, 0x89, PT ;  /* 0x000000890300780c */ /* 0x000fe20003f26270 */
[----:B0-----:R-:W-:Y:S01]  /*8a80*/  HADD2.F32 R9, -RZ, R8.H0_H0 ;  /* 0x20000008ff097230 */ /* 0x001fe20000004100 */
[----:B------:R-:W-:Y:S01]  /*8a90*/  PRMT R3, RZ, 0x7610, R3 ;  /* 0x00007610ff037816 */ /* 0x000fe20000000003 */
[-C--:B------:R-:W-:Y:S01]  /*8aa0*/  IMAD R12, R13, R20.reuse, RZ ;  /* 0x000000140d0c7224 */ /* 0x080fe200078e02ff */
[----:B------:R-:W-:Y:S01]  /*8ab0*/  ISETP.LT.OR P4, PT, R0, 0x1, !P1 ;  /* 0x000000010000780c */ /* 0x000fe20004f81670 */
[----:B------:R-:W-:-:S04]  /*8ac0*/  IMAD.WIDE.U32 R22, R19, R20, R22 ;  /* 0x0000001413167225 */ /* 0x000fc800078e0016 */
[----:B------:R-:W-:Y:S01]  /*8ad0*/  FMUL R8, R9, R154 ;  /* 0x0000009a09087220 */ /* 0x000fe20000400000 */
[----:B------:R-:W-:-:S03]  /*8ae0*/  IMAD R12, R19, R21, R12 ;  /* 0x00000015130c7224 */ /* 0x000fc600078e020c */
[----:B------:R-:W-:-:S01]  /*8af0*/  FFMA R8, R25, R153, R8 ;  /* 0x0000009919087223 */ /* 0x000fc20000000008 */
[----:B------:R-:W-:-:S04]  /*8b00*/  IADD3 R14, P3, R22, R14, RZ ;  /* 0x0000000e160e7210 */ /* 0x000fc80007f7e0ff */
[----:B------:R-:W-:Y:S02]  /*8b10*/  F2FP.SATFINITE.E5M2.F32.PACK_AB_MERGE_C R9, RZ, R8, RZ ;  /* 0x00000008ff09723e */ /* 0x000fe400048060ff */
[----:B------:R-:W-:-:S03]  /*8b20*/  IADD3.X R15, R15, R23, R12, P3, !PT ;  /* 0x000000170f0f7210 */ /* 0x000fc60001ffe40c */
[----:B------:R0:W-:Y:S01]  /*8b30*/  @!P2 STG.E.U8 desc[UR36][R6.64+0x1], R9 ;  /* 0x000001090600a986 */ /* 0x0001e2000c101124 */
[----:B------:R-:W-:Y:S05]  /*8b40*/  @P4 BRA `(.L_x_174) ;  /* 0x0000000000044947 */ /* 0x000fea0003800000 */
[----:B------:R4:W5:Y:S02]  /*8b50*/  LDG.E.U8 R3, desc[UR36][R14.64] ;  /* 0x000000240e037981 */ /* 0x000964000c1e1100 */
.L_x_174:
[----:B------:R-:W-:Y:S05]  /*8b60*/  BSYNC B1 ;  /* 0x0000000000017941 */ /* 0x000fea0003800000 */
.L_x_173:
[----:B-----5:R-:W-:Y:S01]  /*8b70*/  LOP3.LUT R3, R3, 0xff, RZ, 0xc0, !PT ;  /* 0x000000ff03037812 */ /* 0x020fe200078ec0ff */
[----:B------:R-:W-:Y:S01]  /*8b80*/  BSSY B1, `(.L_x_175) ;  /* 0x000000b000017945 */ /* 0x000fe20003800000 */
[----:B------:R-:W-:Y:S02]  /*8b90*/  ISETP.LT.OR P2, PT, R0, 0x2, !P1 ;  /* 0x000000020000780c */ /* 0x000fe40004f41670 */
[----:B------:R-:W-:-:S05]  /*8ba0*/  F2FP.F16.E5M2.UNPACK_B R3, R3 ;  /* 0x00000003ff03723e */ /* 0x000fca00020004ff */
[----:B------:R-:W-:-:S05]  /*8bb0*/  HADD2.F32 R3, -RZ, R3.H0_H0 ;  /* 0x20000003ff037230 */ /* 0x000fca0000004100 */
[----:B------:R-:W-:-:S04]  /*8bc0*/  FMUL R3, R3, R154 ;  /* 0x0000009a03037220 */ /* 0x000fc80000400000 */
[----:B------:R-:W-:-:S05]  /*8bd0*/  FFMA R3, R26, R153, R3 ;  /* 0x000000991a037223 */ /* 0x000fca0000000003 */
[----:B0-----:R-:W-:Y:S02]  /*8be0*/  F2FP.SATFINITE.E5M2.F32.PACK_AB_MERGE_C R9, RZ, R3, RZ ;  /* 0x00000003ff09723e */ /* 0x001fe400048060ff */
[----:B------:R-:W-:-:S03]  /*8bf0*/  PRMT R3, RZ, 0x7610, R3 ;  /* 0x00007610ff037816 */ /* 0x000fc60000000003 */
[----:B------:R0:W-:Y:S01]  /*8c00*/  @!P4 STG.E.U8 desc[UR36][R4.64], R9 ;  /* 0x000000090400c986 */ /* 0x0001e2000c101124 */
[----:B------:R-:W-:Y:S05]  /*8c10*/  @P2 BRA `(.L_x_176) ;  /* 0x0000000000042947 */ /* 0x000fea0003800000 */
[----:B------:R0:W5:Y:S02]  /*8c20*/  LDG.E.U8 R3, desc[UR36][R14.64+0x1] ;  /* 0x000001240e037981 */ /* 0x000164000c1e1100 */
.L_x_176:
[----:B------:R-:W-:Y:S05]  /*8c30*/  BSYNC B1 ;  /* 0x0000000000017941 */ /* 0x000fea0003800000 */
.L_x_175:
[----:B-----5:R-:W-:Y:S01]  /*8c40*/  LOP3.LUT R3, R3, 0xff, RZ, 0xc0, !PT ;  /* 0x000000ff03037812 */ /* 0x020fe200078ec0ff */
[----:B------:R-:W-:Y:S01]  /*8c50*/  BSSY B1, `(.L_x_177) ;  /* 0x000000b000017945 */ /* 0x000fe20003800000 */
[----:B------:R-:W-:Y:S02]  /*8c60*/  ISETP.LT.OR P3, PT, R0, 0x9, !P0 ;  /* 0x000000090000780c */ /* 0x000fe40004761670 */
[----:B------:R-:W-:-:S05]  /*8c70*/  F2FP.F16.E5M2.UNPACK_B R3, R3 ;  /* 0x00000003ff03723e */ /* 0x000fca00020004ff */
[----:B------:R-:W-:-:S05]  /*8c80*/  HADD2.F32 R3, -RZ, R3.H0_H0 ;  /* 0x20000003ff037230 */ /* 0x000fca0000004100 */
[----:B------:R-:W-:Y:S01]  /*8c90*/  FMUL R8, R3, R154 ;  /* 0x0000009a03087220 */ /* 0x000fe20000400000 */
[----:B------:R-:W-:-:S03]  /*8ca0*/  PRMT R3, RZ, 0x7610, R3 ;  /* 0x00007610ff037816 */ /* 0x000fc60000000003 */
[----:B------:R-:W-:-:S05]  /*8cb0*/  FFMA R8, R27, R153, R8 ;  /* 0x000000991b087223 */ /* 0x000fca0000000008 */
[----:B0-----:R-:W-:-:S05]  /*8cc0*/  F2FP.SATFINITE.E5M2.F32.PACK_AB_MERGE_C R9, RZ, R8, RZ ;  /* 0x00000008ff09723e */ /* 0x001fca00048060ff */
[----:B------:R0:W-:Y:S01]  /*8cd0*/  @!P2 STG.E.U8 desc[UR36][R4.64+0x1], R9 ;  /* 0x000001090400a986 */ /* 0x0001e2000c101124 */
[----:B------:R-:W-:Y:S05]  /*8ce0*/  @P3 BRA `(.L_x_178) ;  /* 0x0000000000043947 */ /* 0x000fea0003800000 */
[----:B------:R0:W5:Y:S02]  /*8cf0*/  LDG.E.U8 R3, desc[UR36][R10.64+0x8] ;  /* 0x000008240a037981 */ /* 0x000164000c1e1100 */
.L_x_178:
[----:B------:R-:W-:Y:S05]  /*8d00*/  BSYNC B1 ;  /* 0x0000000000017941 */ /* 0x000fea0003800000 */
.L_x_177:
        /* <DEDUP_REMOVED lines=12> */
.L_x_180:
[----:B------:R-:W-:Y:S05]  /*8dd0*/  BSYNC B1 ;  /* 0x0000000000017941 */ /* 0x000fea0003800000 */
.L_x_179:
        /* <DEDUP_REMOVED lines=12> */
.L_x_182:
[----:B------:R-:W-:Y:S05]  /*8ea0*/  BSYNC B1 ;  /* 0x0000000000017941 */ /* 0x000fea0003800000 */
.L_x_181:
        /* <DEDUP_REMOVED lines=12> */
.L_x_184:
[----:B------:R-:W-:Y:S05]  /*8f70*/  BSYNC B1 ;  /* 0x0000000000017941 */ /* 0x000fea0003800000 */
.L_x_183:
        /* <DEDUP_REMOVED lines=12> */
.L_x_186:
[----:B------:R-:W-:Y:S05]  /*9040*/  BSYNC B1 ;  /* 0x0000000000017941 */ /* 0x000fea0003800000 */
.L_x_185:
        /* <DEDUP_REMOVED lines=12> */
.L_x_188:
[----:B------:R-:W-:Y:S05]  /*9110*/  BSYNC B1 ;  /* 0x0000000000017941 */ /* 0x000fea0003800000 */
.L_x_187:
        /* <DEDUP_REMOVED lines=12> */
.L_x_190:
[----:B------:R-:W-:Y:S05]  /*91e0*/  BSYNC B1 ;  /* 0x0000000000017941 */ /* 0x000fea0003800000 */
.L_x_189:
        /* <DEDUP_REMOVED lines=12> */
.L_x_192:
[----:B------:R-:W-:Y:S05]  /*92b0*/  BSYNC B1 ;  /* 0x0000000000017941 */ /* 0x000fea0003800000 */
.L_x_191:
        /* <DEDUP_REMOVED lines=12> */
.L_x_194:
[----:B------:R-:W-:Y:S05]  /*9380*/  BSYNC B1 ;  /* 0x0000000000017941 */ /* 0x000fea0003800000 */
.L_x_193:
        /* <DEDUP_REMOVED lines=12> */
.L_x_196:
[----:B------:R-:W-:Y:S05]  /*9450*/  BSYNC B1 ;  /* 0x0000000000017941 */ /* 0x000fea0003800000 */
.L_x_195:
        /* <DEDUP_REMOVED lines=12> */
.L_x_198:
[----:B------:R-:W-:Y:S05]  /*9520*/  BSYNC B1 ;  /* 0x0000000000017941 */ /* 0x000fea0003800000 */
.L_x_197:
        /* <DEDUP_REMOVED lines=12> */
.L_x_200:
[----:B------:R-:W-:Y:S05]  /*95f0*/  BSYNC B1 ;  /* 0x0000000000017941 */ /* 0x000fea0003800000 */
.L_x_199:
        /* <DEDUP_REMOVED lines=12> */
.L_x_202:
[----:B------:R-:W-:Y:S05]  /*96c0*/  BSYNC B1 ;  /* 0x0000000000017941 */ /* 0x000fea0003800000 */
.L_x_201:
        /* <DEDUP_REMOVED lines=12> */
.L_x_204:
[----:B------:R-:W-:Y:S05]  /*9790*/  BSYNC B1 ;  /* 0x0000000000017941 */ /* 0x000fea0003800000 */
.L_x_203:
        /* <DEDUP_REMOVED lines=12> */
.L_x_206:
[----:B------:R-:W-:Y:S05]  /*9860*/  BSYNC B1 ;  /* 0x0000000000017941 */ /* 0x000fea0003800000 */
.L_x_205:
        /* <DEDUP_REMOVED lines=12> */
.L_x_208:
[----:B------:R-:W-:Y:S05]  /*9930*/  BSYNC B1 ;  /* 0x0000000000017941 */ /* 0x000fea0003800000 */
.L_x_207:
        /* <DEDUP_REMOVED lines=12> */
.L_x_210:
[----:B------:R-:W-:Y:S05]  /*9a00*/  BSYNC B1 ;  /* 0x0000000000017941 */ /* 0x000fea0003800000 */
.L_x_209:
        /* <DEDUP_REMOVED lines=12> */
.L_x_212:
[----:B------:R-:W-:Y:S05]  /*9ad0*/  BSYNC B1 ;  /* 0x0000000000017941 */ /* 0x000fea0003800000 */
.L_x_211:
        /* <DEDUP_REMOVED lines=12> */
.L_x_214:
[----:B------:R-:W-:Y:S05]  /*9ba0*/  BSYNC B1 ;  /* 0x0000000000017941 */ /* 0x000fea0003800000 */
.L_x_213:
        /* <DEDUP_REMOVED lines=12> */
.L_x_216:
[----:B------:R-:W-:Y:S05]  /*9c70*/  BSYNC B1 ;  /* 0x0000000000017941 */ /* 0x000fea0003800000 */
.L_x_215:
        /* <DEDUP_REMOVED lines=12> */
.L_x_218:
[----:B------:R-:W-:Y:S05]  /*9d40*/  BSYNC B1 ;  /* 0x0000000000017941 */ /* 0x000fea0003800000 */
.L_x_217:
        /* <DEDUP_REMOVED lines=12> */
.L_x_220:
[----:B------:R-:W-:Y:S05]  /*9e10*/  BSYNC B1 ;  /* 0x0000000000017941 */ /* 0x000fea0003800000 */
.L_x_219:
        /* <DEDUP_REMOVED lines=12> */
.L_x_222:
[----:B------:R-:W-:Y:S05]  /*9ee0*/  BSYNC B1 ;  /* 0x0000000000017941 */ /* 0x000fea0003800000 */
.L_x_221:
        /* <DEDUP_REMOVED lines=12> */
.L_x_224:
[----:B------:R-:W-:Y:S05]  /*9fb0*/  BSYNC B1 ;  /* 0x0000000000017941 */ /* 0x000fea0003800000 */
.L_x_223:
        /* <DEDUP_REMOVED lines=12> */
.L_x_226:
[----:B------:R-:W-:Y:S05]  /*a080*/  BSYNC B1 ;  /* 0x0000000000017941 */ /* 0x000fea0003800000 */
.L_x_225:
        /* <DEDUP_REMOVED lines=12> */
.L_x_228:
[----:B------:R-:W-:Y:S05]  /*a150*/  BSYNC B1 ;  /* 0x0000000000017941 */ /* 0x000fea0003800000 */
.L_x_227:
        /* <DEDUP_REMOVED lines=12> */
.L_x_230:
[----:B------:R-:W-:Y:S05]  /*a220*/  BSYNC B1 ;  /* 0x0000000000017941 */ /* 0x000fea0003800000 */
.L_x_229:
        /* <DEDUP_REMOVED lines=12> */
.L_x_232:
[----:B------:R-:W-:Y:S05]  /*a2f0*/  BSYNC B1 ;  /* 0x0000000000017941 */ /* 0x000fea0003800000 */
.L_x_231:
        /* <DEDUP_REMOVED lines=12> */
.L_x_234:
[----:B------:R-:W-:Y:S05]  /*a3c0*/  BSYNC B1 ;  /* 0x0000000000017941 */ /* 0x000fea0003800000 */
.L_x_233:
        /* <DEDUP_REMOVED lines=12> */
.L_x_236:
[----:B------:R-:W-:Y:S05]  /*a490*/  BSYNC B1 ;  /* 0x0000000000017941 */ /* 0x000fea0003800000 */
.L_x_235:
        /* <DEDUP_REMOVED lines=12> */
.L_x_238:
[----:B------:R-:W-:Y:S05]  /*a560*/  BSYNC B1 ;  /* 0x0000000000017941 */ /* 0x000fea0003800000 */
.L_x_237:
        /* <DEDUP_REMOVED lines=12> */
.L_x_240:
[----:B------:R-:W-:Y:S05]  /*a630*/  BSYNC B1 ;  /* 0x0000000000017941 */ /* 0x000fea0003800000 */
.L_x_239:
        /* <DEDUP_REMOVED lines=12> */
.L_x_242:
[----:B------:R-:W-:Y:S05]  /*a700*/  BSYNC B1 ;  /* 0x0000000000017941 */ /* 0x000fea0003800000 */
.L_x_241:
        /* <DEDUP_REMOVED lines=12> */
.L_x_244:
[----:B------:R-:W-:Y:S05]  /*a7d0*/  BSYNC B1 ;  /* 0x0000000000017941 */ /* 0x000fea0003800000 */
.L_x_243:
        /* <DEDUP_REMOVED lines=12> */
.L_x_246:
[----:B------:R-:W-:Y:S05]  /*a8a0*/  BSYNC B1 ;  /* 0x0000000000017941 */ /* 0x000fea0003800000 */
.L_x_245:
        /* <DEDUP_REMOVED lines=12> */
.L_x_248:
[----:B------:R-:W-:Y:S05]  /*a970*/  BSYNC B1 ;  /* 0x0000000000017941 */ /* 0x000fea0003800000 */
.L_x_247:
        /* <DEDUP_REMOVED lines=12> */
.L_x_250:
[----:B------:R-:W-:Y:S05]  /*aa40*/  BSYNC B1 ;  /* 0x0000000000017941 */ /* 0x000fea0003800000 */
.L_x_249:
        /* <DEDUP_REMOVED lines=12> */
.L_x_252:
[----:B------:R-:W-:Y:S05]  /*ab10*/  BSYNC B1 ;  /* 0x0000000000017941 */ /* 0x000fea0003800000 */
.L_x_251:
        /* <DEDUP_REMOVED lines=12> */
.L_x_254:
[----:B------:R-:W-:Y:S05]  /*abe0*/  BSYNC B1 ;  /* 0x0000000000017941 */ /* 0x000fea0003800000 */
.L_x_253:
        /* <DEDUP_REMOVED lines=12> */
.L_x_256:
[----:B------:R-:W-:Y:S05]  /*acb0*/  BSYNC B1 ;  /* 0x0000000000017941 */ /* 0x000fea0003800000 */
.L_x_255:
        /* <DEDUP_REMOVED lines=12> */
.L_x_258:
[----:B------:R-:W-:Y:S05]  /*ad80*/  BSYNC B1 ;  /* 0x0000000000017941 */ /* 0x000fea0003800000 */
.L_x_257:
        /* <DEDUP_REMOVED lines=12> */
.L_x_260:
[----:B------:R-:W-:Y:S05]  /*ae50*/  BSYNC B1 ;  /* 0x0000000000017941 */ /* 0x000fea0003800000 */
.L_x_259:
        /* <DEDUP_REMOVED lines=12> */
.L_x_262:
[----:B------:R-:W-:Y:S05]  /*af20*/  BSYNC B1 ;  /* 0x0000000000017941 */ /* 0x000fea0003800000 */
.L_x_261:
        /* <DEDUP_REMOVED lines=12> */
.L_x_264:
[----:B------:R-:W-:Y:S05]  /*aff0*/  BSYNC B1 ;  /* 0x0000000000017941 */ /* 0x000fea0003800000 */
.L_x_263:
        /* <DEDUP_REMOVED lines=12> */
.L_x_266:
[----:B------:R-:W-:Y:S05]  /*b0c0*/  BSYNC B1 ;  /* 0x0000000000017941 */ /* 0x000fea0003800000 */
.L_x_265:
        /* <DEDUP_REMOVED lines=12> */
.L_x_268:
[----:B------:R-:W-:Y:S05]  /*b190*/  BSYNC B1 ;  /* 0x0000000000017941 */ /* 0x000fea0003800000 */
.L_x_267:
        /* <DEDUP_REMOVED lines=12> */
.L_x_270:
[----:B------:R-:W-:Y:S05]  /*b260*/  BSYNC B1 ;  /* 0x0000000000017941 */ /* 0x000fea0003800000 */
.L_x_269:
        /* <DEDUP_REMOVED lines=12> */
.L_x_272:
[----:B------:R-:W-:Y:S05]  /*b330*/  BSYNC B1 ;  /* 0x0000000000017941 */ /* 0x000fea0003800000 */
.L_x_271:
        /* <DEDUP_REMOVED lines=12> */
.L_x_274:
[----:B------:R-:W-:Y:S05]  /*b400*/  BSYNC B1 ;  /* 0x0000000000017941 */ /* 0x000fea0003800000 */
.L_x_273:
        /* <DEDUP_REMOVED lines=12> */
.L_x_276:
[----:B------:R-:W-:Y:S05]  /*b4d0*/  BSYNC B1 ;  /* 0x0000000000017941 */ /* 0x000fea0003800000 */
.L_x_275:
        /* <DEDUP_REMOVED lines=12> */
.L_x_278:
[----:B------:R-:W-:Y:S05]  /*b5a0*/  BSYNC B1 ;  /* 0x0000000000017941 */ /* 0x000fea0003800000 */
.L_x_277:
        /* <DEDUP_REMOVED lines=12> */
.L_x_280:
[----:B------:R-:W-:Y:S05]  /*b670*/  BSYNC B1 ;  /* 0x0000000000017941 */ /* 0x000fea0003800000 */
.L_x_279:
        /* <DEDUP_REMOVED lines=12> */
.L_x_282:
[----:B------:R-:W-:Y:S05]  /*b740*/  BSYNC B1 ;  /* 0x0000000000017941 */ /* 0x000fea0003800000 */
.L_x_281:
        /* <DEDUP_REMOVED lines=12> */
.L_x_284:
[----:B------:R-:W-:Y:S05]  /*b810*/  BSYNC B1 ;  /* 0x0000000000017941 */ /* 0x000fea0003800000 */
.L_x_283:
        /* <DEDUP_REMOVED lines=12> */
.L_x_286:
[----:B------:R-:W-:Y:S05]  /*b8e0*/  BSYNC B1 ;  /* 0x0000000000017941 */ /* 0x000fea0003800000 */
.L_x_285:
        /* <DEDUP_REMOVED lines=12> */
.L_x_288:
[----:B------:R-:W-:Y:S05]  /*b9b0*/  BSYNC B1 ;  /* 0x0000000000017941 */ /* 0x000fea0003800000 */
.L_x_287:
        /* <DEDUP_REMOVED lines=12> */
.L_x_290:
[----:B------:R-:W-:Y:S05]  /*ba80*/  BSYNC B1 ;  /* 0x0000000000017941 */ /* 0x000fea0003800000 */
.L_x_289:
        /* <DEDUP_REMOVED lines=12> */
.L_x_292:
[----:B------:R-:W-:Y:S05]  /*bb50*/  BSYNC B1 ;  /* 0x0000000000017941 */ /* 0x000fea0003800000 */
.L_x_291:
        /* <DEDUP_REMOVED lines=12> */
.L_x_294:
[----:B------:R-:W-:Y:S05]  /*bc20*/  BSYNC B1 ;  /* 0x0000000000017941 */ /* 0x000fea0003800000 */
.L_x_293:
[----:B-----5:R-:W-:Y:S01]  /*bc30*/  LOP3.LUT R3, R3, 0xff, RZ, 0xc0, !PT ;  /* 0x000000ff03037812 */ /* 0x020fe200078ec0ff */
[----:B------:R-:W-:Y:S01]  /*bc40*/  BSSY B1, `(.L_x_295) ;  /* 0x000000b000017945 */ /* 0x000fe20003800000 */
[----:B------:R-:W-:Y:S02]  /*bc50*/  ISETP.LT.OR P1, PT, R0, 0x7a, !P1 ;  /* 0x0000007a0000780c */ /* 0x000fe40004f21670 */
[----:B------:R-:W-:Y:S02]  /*bc60*/  F2FP.F16.E5M2.UNPACK_B R3, R3 ;  /* 0x00000003ff03723e */ /* 0x000fe400020004ff */
[----:B------:R-:W-:-:S03]  /*bc70*/  PRMT R0, RZ, 0x7610, R0 ;  /* 0x00007610ff007816 */ /* 0x000fc60000000000 */
[----:B------:R-:W-:-:S05]  /*bc80*/  HADD2.F32 R3, -RZ, R3.H0_H0 ;  /* 0x20000003ff037230 */ /* 0x000fca0000004100 */
[----:B------:R-:W-:-:S04]  /*bc90*/  FMUL R3, R3, R154 ;  /* 0x0000009a03037220 */ /* 0x000fc80000400000 */
[----:B------:R-:W-:-:S05]  /*bca0*/  FFMA R3, R86, R153, R3 ;  /* 0x0000009956037223 */ /* 0x000fca0000000003 */
[----:B------:R-:W-:-:S05]  /*bcb0*/  F2FP.SATFINITE.E5M2.F32.PACK_AB_MERGE_C R3, RZ, R3, RZ ;  /* 0x00000003ff03723e */ /* 0x000fca00048060ff */
[----:B------:R0:W-:Y:S01]  /*bcc0*/  @!P2 STG.E.U8 desc[UR36][R4.64+0x78], R3 ;  /* 0x000078030400a986 */ /* 0x0001e2000c101124 */
[----:B------:R-:W-:Y:S05]  /*bcd0*/  @P1 BRA `(.L_x_296) ;  /* 0x0000000000041947 */ /* 0x000fea0003800000 */
[----:B------:R0:W5:Y:S02]  /*bce0*/  LDG.E.U8 R0, desc[UR36][R14.64+0x79] ;  /* 0x000079240e007981 */ /* 0x000164000c1e1100 */
.L_x_296:
[----:B------:R-:W-:Y:S05]  /*bcf0*/  BSYNC B1 ;  /* 0x0000000000017941 */ /* 0x000fea0003800000 */
.L_x_295:
[----:B------:R-:W-:Y:S05]  /*bd00*/  @P1 BRA `(.L_x_297) ;  /* 0x0000002000301947 */ /* 0x000fea0003800000 */
[----:B-----5:R-:W-:-:S04]  /*bd10*/  LOP3.LUT R0, R0, 0xff, RZ, 0xc0, !PT ;  /* 0x000000ff00007812 */ /* 0x020fc800078ec0ff */
[----:B------:R-:W-:-:S05]  /*bd20*/  F2FP.F16.E5M2.UNPACK_B R0, R0 ;  /* 0x00000000ff00723e */ /* 0x000fca00020004ff */
[----:B0-----:R-:W-:-:S05]  /*bd30*/  HADD2.F32 R3, -RZ, R0.H0_H0 ;  /* 0x20000000ff037230 */ /* 0x001fca0000004100 */
[----:B------:R-:W-:-:S04]  /*bd40*/  FMUL R0, R3, R154 ;  /* 0x0000009a03007220 */ /* 0x000fc80000400000 */
[----:B------:R-:W-:-:S05]  /*bd50*/  FFMA R0, R87, R153, R0 ;  /* 0x0000009957007223 */ /* 0x000fca0000000000 */
[----:B------:R-:W-:-:S05]  /*bd60*/  F2FP.SATFINITE.E5M2.F32.PACK_AB_MERGE_C R3, RZ, R0, RZ ;  /* 0x00000000ff03723e */ /* 0x000fca00048060ff */
[----:B------:R0:W-:Y:S01]  /*bd70*/  STG.E.U8 desc[UR36][R4.64+0x79], R3 ;  /* 0x0000790304007986 */ /* 0x0001e2000c101124 */
[----:B------:R-:W-:Y:S05]  /*bd80*/  BRA `(.L_x_297) ;  /* 0x0000002000107947 */ /* 0x000fea0003800000 */
.L_x_40:
[C---:B------:R-:W-:Y:S01]  /*bd90*/  ISETP.GE.AND P2, PT, R3.reuse, 0x1, PT ;  /* 0x000000010300780c */ /* 0x040fe20003f46270 */
[-C--:B------:R-:W-:Y:S01]  /*bda0*/  FMUL R88, R88, R153.reuse ;  /* 0x0000009958587220 */ /* 0x080fe20000400000 */
[----:B------:R-:W-:Y:S01]  /*bdb0*/  ISETP.GE.AND P1, PT, R3, 0x9, PT ;  /* 0x000000090300780c */ /* 0x000fe20003f26270 */
[-C--:B------:R-:W-:Y:S01]  /*bdc0*/  FMUL R89, R89, R153.reuse ;  /* 0x0000009959597220 */ /* 0x080fe20000400000 */
[----:B------:R-:W-:Y:S01]  /*bdd0*/  ISETP.LT.OR P0, PT, R0, 0x1, !P2 ;  /* 0x000000010000780c */ /* 0x000fe20005701670 */
[-C--:B------:R-:W-:Y:S01]  /*bde0*/  FMUL R90, R90, R153.reuse ;  /* 0x000000995a5a7220 */ /* 0x080fe20000400000 */
[----:B------:R-:W-:Y:S01]  /*bdf0*/  F2FP.SATFINITE.E5M2.F32.PACK_AB_MERGE_C R13, RZ, R88, RZ ;  /* 0x00000058ff0d723e */ /* 0x000fe200048060ff */
[-C--:B------:R-:W-:Y:S01]  /*be00*/  FMUL R91, R91, R153.reuse ;  /* 0x000000995b5b7220 */ /* 0x080fe20000400000 */
[----:B------:R-:W-:Y:S01]  /*be10*/  ISETP.LT.OR P3, PT, R0, 0x2, !P2 ;  /* 0x000000020000780c */ /* 0x000fe20005761670 */
[-C--:B------:R-:W-:Y:S01]  /*be20*/  FMUL R92, R92, R153.reuse ;  /* 0x000000995c5c7220 */ /* 0x080fe20000400000 */
[C---:B------:R-:W-:Y:S01]  /*be30*/  ISETP.LT.OR P4, PT, R0.reuse, 0x1, !P1 ;  /* 0x000000010000780c */ /* 0x040fe20004f81670 */
[-C--:B------:R-:W-:Y:S01]  /*be40*/  FMUL R93, R93, R153.reuse ;  /* 0x000000995d5d7220 */ /* 0x080fe20000400000 */
[----:B------:R-:W-:Y:S01]  /*be50*/  ISETP.LT.OR P5, PT, R0, 0x2, !P1 ;  /* 0x000000020000780c */ /* 0x000fe20004fa1670 */
[----:B------:R-:W-:Y:S01]  /*be60*/  FMUL R94, R94, R153 ;  /* 0x000000995e5e7220 */ /* 0x000fe20000400000 */
[----:B------:R-:W-:Y:S01]  /*be70*/  F2FP.SATFINITE.E5M2.F32.PACK_AB_MERGE_C R89, RZ, R89, RZ ;  /* 0x00000059ff59723e */ /* 0x000fe200048060ff */
[-C--:B------:R-:W-:Y:S01]  /*be80*/  FMUL R95, R95, R153.reuse ;  /* 0x000000995f5f7220 */ /* 0x080fe20000400000 */
[----:B------:R-:W-:Y:S01]  /*be90*/  F2FP.SATFINITE.E5M2.F32.PACK_AB_MERGE_C R15, RZ, R90, RZ ;  /* 0x0000005aff0f723e */ /* 0x000fe200048060ff */
[----:B------:R0:W-:Y:S01]  /*bea0*/  @!P0 STG.E.U8 desc[UR36][R10.64], R13 ;  /* 0x0000000d0a008986 */ /* 0x0001e2000c101124 */
[----:B------:R-:W-:Y:S01]  /*beb0*/  ISETP.LT.OR P0, PT, R0, 0x9, !P2 ;  /* 0x000000090000780c */ /* 0x000fe20005701670 */
[----:B------:R-:W-:Y:S01]  /*bec0*/  FMUL R96, R96, R153 ;  /* 0x0000009960607220 */ /* 0x000fe20000400000 */
[----:B------:R-:W-:Y:S01]  /*bed0*/  F2FP.SATFINITE.E5M2.F32.PACK_AB_MERGE_C R91, RZ, R91, RZ ;  /* 0x0000005bff5b723e */ /* 0x000fe200048060ff */
[----:B------:R-:W-:Y:S01]  /*bee0*/  @!P3 STG.E.U8 desc[UR36][R10.64+0x1], R89 ;  /* 0x000001590a00b986 */ /* 0x000fe2000c101124 */
[----:B------:R-:W-:Y:S01]  /*bef0*/  F2FP.SATFINITE.E5M2.F32.PACK_AB_MERGE_C R19, RZ, R92, RZ ;  /* 0x0000005cff13723e */ /* 0x000fe200048060ff */
[-C--:B------:R-:W-:Y:S01]  /*bf00*/  FMUL R97, R97, R153.reuse ;  /* 0x0000009961617220 */ /* 0x080fe20000400000 */
[C---:B------:R-:W-:Y:S01]  /*bf10*/  ISETP.LT.OR P3, PT, R0.reuse, 0xa, !P2 ;  /* 0x0000000a0000780c */ /* 0x040fe20005761670 */
[----:B------:R1:W-:Y:S01]  /*bf20*/  @!P4 STG.E.U8 desc[UR36][R8.64], R15 ;  /* 0x0000000f0800c986 */ /* 0x0003e2000c101124 */
[----:B------:R-:W-:Y:S01]  /*bf30*/  ISETP.LT.OR P4, PT, R0, 0x9, !P1 ;  /* 0x000000090000780c */ /* 0x000fe20004f81670 */
[----:B------:R-:W-:Y:S01]  /*bf40*/  FMUL R98, R98, R153 ;  /* 0x0000009962627220 */ /* 0x000fe20000400000 */
[----:B------:R-:W-:Y:S01]  /*bf50*/  F2FP.SATFINITE.E5M2.F32.PACK_AB_MERGE_C R93, RZ, R93, RZ ;  /* 0x0000005dff5d723e */ /* 0x000fe200048060ff */
[----:B------:R-:W-:Y:S01]  /*bf60*/  @!P5 STG.E.U8 desc[UR36][R8.64+0x1], R91 ;  /* 0x0000015b0800d986 */ /* 0x000fe2000c101124 */
[C---:B------:R-:W-:Y:S01]  /*bf70*/  ISETP.LT.OR P5, PT, R0.reuse, 0xa, !P1 ;  /* 0x0000000a0000780c */ /* 0x040fe20004fa1670 */
[-C--:B------:R-:W-:Y:S01]  /*bf80*/  FMUL R99, R99, R153.reuse ;  /* 0x0000009963637220 */ /* 0x080fe20000400000 */
[----:B0-----:R-:W-:Y:S01]  /*bf90*/  F2FP.SATFINITE.E5M2.F32.PACK_AB_MERGE_C R13, RZ, R94, RZ ;  /* 0x0000005eff0d723e */ /* 0x001fe200048060ff */
[----:B------:R0:W-:Y:S01]  /*bfa0*/  @!P0 STG.E.U8 desc[UR36][R10.64+0x8], R19 ;  /* 0x000008130a008986 */ /* 0x0001e2000c101124 */
[----:B------:R-:W-:Y:S01]  /*bfb0*/  ISETP.LT.OR P0, PT, R0, 0x11, !P2 ;  /* 0x000000110000780c */ /* 0x000fe20005701670 */
[----:B------:R-:W-:Y:S01]  /*bfc0*/  FMUL R100, R100, R153 ;  /* 0x0000009964647220 */ /* 0x000fe20000400000 */
[----:B------:R-:W-:Y:S01]  /*bfd0*/  F2FP.SATFINITE.E5M2.F32.PACK_AB_MERGE_C R95, RZ, R95, RZ ;  /* 0x0000005fff5f723e */ /* 0x000fe200048060ff */
[----:B------:R-:W-:Y:S01]  /*bfe0*/  @!P3 STG.E.U8 desc[UR36][R10.64+0x9], R93 ;  /* 0x0000095d0a00b986 */ /* 0x000fe2000c101124 */
[----:B-1----:R-:W-:Y:S01]  /*bff0*/  F2FP.SATFINITE.E5M2.F32.PACK_AB_MERGE_C R15, RZ, R96, RZ ;  /* 0x00000060ff0f723e */ /* 0x002fe200048060ff */
        /* <DEDUP_REMOVED lines=8> */
[----:B------:R-:W-:Y:S01]  /*c080*/  FMUL R103, R103, R153 ;  /* 0x0000009967677220 */ /* 0x000fe20000400000 */
[----:B------:R-:W-:Y:S01]  /*c090*/  F2FP.SATFINITE.E5M2.F32.PACK_AB_MERGE_C R99, RZ, R99, RZ ;  /* 0x00000063ff63723e */ /* 0x000fe200048060ff */
[----:B------:R2:W-:Y:S01]  /*c0a0*/  @!P0 STG.E.U8 desc[UR36][R10.64+0x10], R15 ;  /* 0x0000100f0a008986 */ /* 0x0005e2000c101124 */
[----:B------:R-:W-:Y:S01]  /*c0b0*/  ISETP.LT.OR P0, PT, R0, 0x19, !P2 ;  /* 0x000000190000780c */ /* 0x000fe20005701670 */
[-C--:B------:R-:W-:Y:S01]  /*c0c0*/  FMUL R104, R104, R153.reuse ;  /* 0x0000009968687220 */ /* 0x080fe20000400000 */
[----:B0-----:R-:W-:Y:S01]  /*c0d0*/  F2FP.SATFINITE.E5M2.F32.PACK_AB_MERGE_C R19, RZ, R100, RZ ;  /* 0x00000064ff13723e */ /* 0x001fe200048060ff */
[----:B------:R-:W-:Y:S01]  /*c0e0*/  @!P3 STG.E.U8 desc[UR36][R10.64+0x11], R97 ;  /* 0x000011610a00b986 */ /* 0x000fe2000c101124 */
[----:B-1----:R-:W-:Y:S01]  /*c0f0*/  F2FP.SATFINITE.E5M2.F32.PACK_AB_MERGE_C R13, RZ, R98, RZ ;  /* 0x00000062ff0d723e */ /* 0x002fe200048060ff */
[-C--:B------:R-:W-:Y:S01]  /*c100*/  FMUL R105, R105, R153.reuse ;  /* 0x0000009969697220 */ /* 0x080fe20000400000 */
[----:B------:R-:W-:Y:S01]  /*c110*/  ISETP.LT.OR P3, PT, R0, 0x1a, !P2 ;  /* 0x0000001a0000780c */ /* 0x000fe20005761670 */
[----:B------:R-:W-:Y:S01]  /*c120*/  FMUL R106, R106, R153 ;  /* 0x000000996a6a7220 */ /* 0x000fe20000400000 */
[----:B------:R-:W-:Y:S01]  /*c130*/  F2FP.SATFINITE.E5M2.F32.PACK_AB_MERGE_C R101, RZ, R101, RZ ;  /* 0x00000065ff65723e */ /* 0x000fe200048060ff */
[----:B------:R0:W-:Y:S01]  /*c140*/  @!P4 STG.E.U8 desc[UR36][R8.64+0x10], R13 ;  /* 0x0000100d0800c986 */ /* 0x0001e2000c101124 */
[C---:B------:R-:W-:Y:S01]  /*c150*/  ISETP.LT.OR P4, PT, R0.reuse, 0x19, !P1 ;  /* 0x000000190000780c */ /* 0x040fe20004f81670 */
[----:B------:R-:W-:Y:S01]  /*c160*/  FMUL R107, R107, R153 ;  /* 0x000000996b6b7220 */ /* 0x000fe20000400000 */
[----:B------:R-:W-:Y:S01]  /*c170*/  F2FP.SATFINITE.E5M2.F32.PACK_AB_MERGE_C R103, RZ, R103, RZ ;  /* 0x00000067ff67723e */ /* 0x000fe200048060ff */
[----:B------:R-:W-:Y:S01]  /*c180*/  @!P5 STG.E.U8 desc[UR36][R8.64+0x11], R99 ;  /* 0x000011630800d986 */ /* 0x000fe2000c101124 */
[----:B------:R-:W-:Y:S01]  /*c190*/  ISETP.LT.OR P5, PT, R0, 0x1a, !P1 ;  /* 0x0000001a0000780c */ /* 0x000fe20004fa1670 */
[-C--:B------:R-:W-:Y:S01]  /*c1a0*/  FMUL R108, R108, R153.reuse ;  /* 0x000000996c6c7220 */ /* 0x080fe20000400000 */
[----:B--2---:R-:W-:Y:S01]  /*c1b0*/  F2FP.SATFINITE.E5M2.F32.PACK_AB_MERGE_C R15, RZ, R104, RZ ;  /* 0x00000068ff0f723e */ /* 0x004fe200048060ff */
[----:B------:R1:W-:Y:S01]  /*c1c0*/  @!P0 STG.E.U8 desc[UR36][R10.64+0x18], R19 ;  /* 0x000018130a008986 */ /* 0x0003e2000c101124 */
[----:B------:R-:W-:Y:S01]  /*c1d0*/  ISETP.LT.OR P0, PT, R0, 0x21, !P2 ;  /* 0x000000210000780c */ /* 0x000fe20005701670 */
[----:B------:R-:W-:Y:S01]  /*c1e0*/  FMUL R109, R109, R153 ;  /* 0x000000996d6d7220 */ /* 0x000fe20000400000 */
[----:B------:R-:W-:Y:S01]  /*c1f0*/  F2FP.SATFINITE.E5M2.F32.PACK_AB_MERGE_C R105, RZ, R105, RZ ;  /* 0x00000069ff69723e */ /* 0x000fe200048060ff */
[----:B------:R-:W-:Y:S01]  /*c200*/  @!P3 STG.E.U8 desc[UR36][R10.64+0x19], R101 ;  /* 0x000019650a00b986 */ /* 0x000fe2000c101124 */
[----:B0-----:R-:W-:Y:S01]  /*c210*/  F2FP.SATFINITE.E5M2.F32.PACK_AB_MERGE_C R13, RZ, R102, RZ ;  /* 0x00000066ff0d723e */ /* 0x001fe200048060ff */
[-C--:B------:R-:W-:Y:S01]  /*c220*/  FMUL R110, R110, R153.reuse ;  /* 0x000000996e6e7220 */ /* 0x080fe20000400000 */
[C---:B------:R-:W-:Y:S01]  /*c230*/  ISETP.LT.OR P3, PT, R0.reuse, 0x22, !P2 ;  /* 0x000000220000780c */ /* 0x040fe20005761670 */
[----:B------:R-:W-:Y:S01]  /*c240*/  FMUL R111, R111, R153 ;  /* 0x000000996f6f7220 */ /* 0x000fe20000400000 */
[----:B------:R-:W-:Y:S01]  /*c250*/  F2FP.SATFINITE.E5M2.F32.PACK_AB_MERGE_C R107, RZ, R107, RZ ;  /* 0x0000006bff6b723e */ /* 0x000fe200048060ff */
[----:B------:R0:W-:Y:S01]  /*c260*/  @!P4 STG.E.U8 desc[UR36][R8.64+0x18], R13 ;  /* 0x0000180d0800c986 */ /* 0x0001e2000c101124 */
[----:B------:R-:W-:Y:S01]  /*c270*/  ISETP.LT.OR P4, PT, R0, 0x21, !P1 ;  /* 0x000000210000780c */ /* 0x000fe20004f81670 */
[-C--:B------:R-:W-:Y:S01]  /*c280*/  FMUL R112, R112, R153.reuse ;  /* 0x0000009970707220 */ /* 0x080fe20000400000 */
[----:B-1----:R-:W-:Y:S01]  /*c290*/  F2FP.SATFINITE.E5M2.F32.PACK_AB_MERGE_C R19, RZ, R108, RZ ;  /* 0x0000006cff13723e */ /* 0x002fe200048060ff */
[----:B------:R-:W-:Y:S01]  /*c2a0*/  @!P5 STG.E.U8 desc[UR36][R8.64+0x19], R103 ;  /* 0x000019670800d986 */ /* 0x000fe2000c101124 */
[C---:B------:R-:W-:Y:S01]  /*c2b0*/  ISETP.LT.OR P5, PT, R0.reuse, 0x22, !P1 ;  /* 0x000000220000780c */ /* 0x040fe20004fa1670 */
[----:B------:R-:W-:Y:S01]  /*c2c0*/  FMUL R113, R113, R153 ;  /* 0x0000009971717220 */ /* 0x000fe20000400000 */
[----:B------:R-:W-:Y:S01]  /*c2d0*/  F2FP.SATFINITE.E5M2.F32.PACK_AB_MERGE_C R109, RZ, R109, RZ ;  /* 0x0000006dff6d723e */ /* 0x000fe200048060ff */
[----:B------:R1:W-:Y:S01]  /*c2e0*/  @!P0 STG.E.U8 desc[UR36][R10.64+0x20], R15 ;  /* 0x0000200f0a008986 */ /* 0x0003e2000c101124 */
[----:B------:R-:W-:Y:S01]  /*c2f0*/  ISETP.LT.OR P0, PT, R0, 0x29, !P2 ;  /* 0x000000290000780c */ /* 0x000fe20005701670 */
[----:B------:R-:W-:Y:S01]  /*c300*/  FMUL R114, R114, R153 ;  /* 0x0000009972727220 */ /* 0x000fe20000400000 */
[----:B------:R-:W-:Y:S01]  /*c310*/  F2FP.SATFINITE.E5M2.F32.PACK_AB_MERGE_C R111, RZ, R111, RZ ;  /* 0x0000006fff6f723e */ /* 0x000fe200048060ff */
[----:B------:R-:W-:Y:S01]  /*c320*/  @!P3 STG.E.U8 desc[UR36][R10.64+0x21], R105 ;  /* 0x000021690a00b986 */ /* 0x000fe2000c101124 */
[----:B0-----:R-:W-:Y:S01]  /*c330*/  F2FP.SATFINITE.E5M2.F32.PACK_AB_MERGE_C R13, RZ, R106, RZ ;  /* 0x0000006aff0d723e */ /* 0x001fe200048060ff */
[-C--:B------:R-:W-:Y:S01]  /*c340*/  FMUL R115, R115, R153.reuse ;  /* 0x0000009973737220 */ /* 0x080fe20000400000 */
[----:B------:R-:W-:Y:S01]  /*c350*/  ISETP.LT.OR P3, PT, R0, 0x2a, !P2 ;  /* 0x0000002a0000780c */ /* 0x000fe20005761670 */
[----:B------:R-:W-:Y:S01]  /*c360*/  FMUL R116, R116, R153 ;  /* 0x0000009974747220 */ /* 0x000fe20000400000 */
[----:B------:R-:W-:Y:S01]  /*c370*/  F2FP.SATFINITE.E5M2.F32.PACK_AB_MERGE_C R113, RZ, R113, RZ ;  /* 0x00000071ff71723e */ /* 0x000fe200048060ff */
[----:B------:R0:W-:Y:S01]  /*c380*/  @!P4 STG.E.U8 desc[UR36][R8.64+0x20], R13 ;  /* 0x0000200d0800c986 */ /* 0x0001e2000c101124 */
[C---:B------:R-:W-:Y:S01]  /*c390*/  ISETP.LT.OR P4, PT, R0.reuse, 0x29, !P1 ;  /* 0x000000290000780c */ /* 0x040fe20004f81670 */
[-C--:B------:R-:W-:Y:S01]  /*c3a0*/  FMUL R117, R117, R153.reuse ;  /* 0x0000009975757220 */ /* 0x080fe20000400000 */
[----:B-1----:R-:W-:Y:S01]  /*c3b0*/  F2FP.SATFINITE.E5M2.F32.PACK_AB_MERGE_C R15, RZ, R112, RZ ;  /* 0x00000070ff0f723e */ /* 0x002fe200048060ff */
[----:B------:R-:W-:Y:S01]  /*c3c0*/  @!P5 STG.E.U8 desc[UR36][R8.64+0x21], R107 ;  /* 0x0000216b0800d986 */ /* 0x000fe2000c101124 */
[----:B------:R-:W-:Y:S01]  /*c3d0*/  ISETP.LT.OR P5, PT, R0, 0x2a, !P1 ;  /* 0x0000002a0000780c */ /* 0x000fe20004fa1670 */
[----:B------:R-:W-:Y:S01]  /*c3e0*/  FMUL R118, R118, R153 ;  /* 0x0000009976767220 */ /* 0x000fe20000400000 */
[----:B------:R-:W-:Y:S01]  /*c3f0*/  F2FP.SATFINITE.E5M2.F32.PACK_AB_MERGE_C R115, RZ, R115, RZ ;  /* 0x00000073ff73723e */ /* 0x000fe200048060ff */
[----:B------:R1:W-:Y:S01]  /*c400*/  @!P0 STG.E.U8 desc[UR36][R10.64+0x28], R19 ;  /* 0x000028130a008986 */ /* 0x0003e2000c101124 */
[----:B------:R-:W-:Y:S01]  /*c410*/  ISETP.LT.OR P0, PT, R0, 0x31, !P2 ;  /* 0x000000310000780c */ /* 0x000fe20005701670 */
[-C--:B------:R-:W-:Y:S01]  /*c420*/  FMUL R119, R119, R153.reuse ;  /* 0x0000009977777220 */ /* 0x080fe20000400000 */
[-C--:B------:R-:W-:Y:S01]  /*c430*/  FMUL R120, R120, R153.reuse ;  /* 0x0000009978787220 */ /* 0x080fe20000400000 */
[----:B0-----:R-:W-:Y:S01]  /*c440*/  F2FP.SATFINITE.E5M2.F32.PACK_AB_MERGE_C R13, RZ, R110, RZ ;  /* 0x0000006eff0d723e */ /* 0x001fe200048060ff */
[----:B------:R-:W-:Y:S01]  /*c450*/  @!P3 STG.E.U8 desc[UR36][R10.64+0x29], R109 ;  /* 0x0000296d0a00b986 */ /* 0x000fe2000c101124 */
        /* <DEDUP_REMOVED lines=37> */
[-C--:B------:R-:W-:Y:S01]  /*c6b0*/  FMUL R131, R131, R153.reuse ;  /* 0x0000009983837220 */ /* 0x080fe20000400000 */
[-C--:B------:R-:W-:Y:S01]  /*c6c0*/  FMUL R132, R132, R153.reuse ;  /* 0x0000009984847220 */ /* 0x080fe20000400000 */
        /* <DEDUP_REMOVED lines=114> */
[-C--:B------:R-:W-:Y:S01]  /*cdf0*/  FMUL R37, R37, R153.reuse ;  /* 0x0000009925257220 */ /* 0x080fe20000400000 */
[C---:B------:R-:W-:Y:S01]  /*ce00*/  ISETP.LT.OR P2, PT, R0.reuse, 0x7a, !P2 ;  /* 0x0000007a0000780c */ /* 0x040fe20005741670 */
[----:B------:R1:W-:Y:S01]  /*ce10*/  @!P0 STG.E.U8 desc[UR36][R10.64+0x70], R15 ;  /* 0x0000700f0a008986 */ /* 0x0003e2000c101124 */
[----:B------:R-:W-:Y:S01]  /*ce20*/  ISETP.LT.OR P0, PT, R0, 0x72, !P1 ;  /* 0x000000720000780c */ /* 0x000fe20004f01670 */
[----:B------:R-:W-:Y:S01]  /*ce30*/  FMUL R38, R38, R153 ;  /* 0x0000009926267220 */ /* 0x000fe20000400000 */
[----:B------:R-:W-:Y:S01]  /*ce40*/  F2FP.SATFINITE.E5M2.F32.PACK_AB_MERGE_C R35, RZ, R35, RZ ;  /* 0x00000023ff23723e */ /* 0x000fe200048060ff */
[----:B------:R-:W-:Y:S01]  /*ce50*/  @!P4 STG.E.U8 desc[UR36][R10.64+0x71], R145 ;  /* 0x000071910a00c986 */ /* 0x000fe2000c101124 */
[----:B0-----:R-:W-:Y:S01]  /*ce60*/  F2FP.SATFINITE.E5M2.F32.PACK_AB_MERGE_C R13, RZ, R146, RZ ;  /* 0x00000092ff0d723e */ /* 0x001fe200048060ff */
[----:B------:R-:W-:Y:S01]  /*ce70*/  FMUL R39, R39, R153 ;  /* 0x0000009927277220 */ /* 0x000fe20000400000 */
[----:B------:R-:W-:Y:S01]  /*ce80*/  F2FP.SATFINITE.E5M2.F32.PACK_AB_MERGE_C R37, RZ, R37, RZ ;  /* 0x00000025ff25723e */ /* 0x000fe200048060ff */
[-C--:B------:R-:W-:Y:S01]  /*ce90*/  FMUL R40, R40, R153.reuse ;  /* 0x0000009928287220 */ /* 0x080fe20000400000 */
[----:B------:R-:W-:Y:S01]  /*cea0*/  FMUL R41, R41, R153 ;  /* 0x0000009929297220 */ /* 0x000fe20000400000 */
[----:B------:R0:W-:Y:S01]  /*ceb0*/  @!P5 STG.E.U8 desc[UR36][R8.64+0x70], R13 ;  /* 0x0000700d0800d986 */ /* 0x0001e2000c101124 */
[----:B------:R-:W-:Y:S01]  /*cec0*/  F2FP.SATFINITE.E5M2.F32.PACK_AB_MERGE_C R39, RZ, R39, RZ ;  /* 0x00000027ff27723e */ /* 0x000fe200048060ff */
[-C--:B------:R-:W-:Y:S01]  /*ced0*/  FMUL R42, R42, R153.reuse ;  /* 0x000000992a2a7220 */ /* 0x080fe20000400000 */
[----:B-1----:R-:W-:Y:S01]  /*cee0*/  F2FP.SATFINITE.E5M2.F32.PACK_AB_MERGE_C R15, RZ, R24, RZ ;  /* 0x00000018ff0f723e */ /* 0x002fe200048060ff */
[----:B------:R-:W-:Y:S01]  /*cef0*/  @!P0 STG.E.U8 desc[UR36][R8.64+0x71], R147 ;  /* 0x0000719308008986 */ /* 0x000fe2000c101124 */
[----:B------:R-:W-:Y:S01]  /*cf00*/  ISETP.GE.AND P0, PT, R3, 0x81, PT ;  /* 0x000000810300780c */ /* 0x000fe20003f06270 */
[----:B------:R-:W-:Y:S01]  /*cf10*/  FMUL R43, R43, R153 ;  /* 0x000000992b2b7220 */ /* 0x000fe20000400000 */
[----:B------:R-:W-:Y:S01]  /*cf20*/  F2FP.SATFINITE.E5M2.F32.PACK_AB_MERGE_C R41, RZ, R41, RZ ;  /* 0x00000029ff29723e */ /* 0x000fe200048060ff */
[----:B------:R-:W-:Y:S01]  /*cf30*/  @!P3 STG.E.U8 desc[UR36][R10.64+0x78], R19 ;  /* 0x000078130a00b986 */ /* 0x000fe2000c101124 */
[----:B------:R-:W-:Y:S01]  /*cf40*/  ISETP.LT.OR P3, PT, R0, 0x79, !P1 ;  /* 0x000000790000780c */ /* 0x000fe20004f61670 */
[-C--:B------:R-:W-:Y:S01]  /*cf50*/  FMUL R44, R44, R153.reuse ;  /* 0x000000992c2c7220 */ /* 0x080fe20000400000 */
[C---:B------:R-:W-:Y:S01]  /*cf60*/  ISETP.LT.OR P1, PT, R0.reuse, 0x7a, !P1 ;  /* 0x0000007a0000780c */ /* 0x040fe20004f21670 */
[----:B------:R-:W-:Y:S01]  /*cf70*/  @!P2 STG.E.U8 desc[UR36][R10.64+0x79], R149 ;  /* 0x000079950a00a986 */ /* 0x000fe2000c101124 */
[C---:B------:R-:W-:Y:S01]  /*cf80*/  ISETP.LT.OR P4, PT, R0.reuse, 0x1, !P0 ;  /* 0x000000010000780c */ /* 0x040fe20004781670 */
[-C--:B------:R-:W-:Y:S01]  /*cf90*/  FMUL R45, R45, R153.reuse ;  /* 0x000000992d2d7220 */ /* 0x080fe20000400000 */
[----:B------:R-:W-:Y:S01]  /*cfa0*/  ISETP.LT.OR P5, PT, R0, 0x2, !P0 ;  /* 0x000000020000780c */ /* 0x000fe200047a1670 */
[-C--:B------:R-:W-:Y:S01]  /*cfb0*/  FMUL R46, R46, R153.reuse ;  /* 0x000000992e2e7220 */ /* 0x080fe20000400000 */
[----:B0-----:R-:W-:Y:S01]  /*cfc0*/  F2FP.SATFINITE.E5M2.F32.PACK_AB_MERGE_C R13, RZ, R150, RZ ;  /* 0x00000096ff0d723e */ /* 0x001fe200048060ff */
[-C--:B------:R-:W-:Y:S01]  /*cfd0*/  FMUL R47, R47, R153.reuse ;  /* 0x000000992f2f7220 */ /* 0x080fe20000400000 */
[----:B------:R-:W-:Y:S01]  /*cfe0*/  ISETP.GE.AND P2, PT, R3, 0x89, PT ;  /* 0x000000890300780c */ /* 0x000fe20003f46270 */
[-C--:B------:R-:W-:Y:S01]  /*cff0*/  FMUL R48, R48, R153.reuse ;  /* 0x0000009930307220 */ /* 0x080fe20000400000 */
[----:B------:R-:W-:Y:S01]  /*d000*/  F2FP.SATFINITE.E5M2.F32.PACK_AB_MERGE_C R3, RZ, R26, RZ ;  /* 0x0000001aff03723e */ /* 0x000fe200048060ff */
        /* <DEDUP_REMOVED lines=12> */
[----:B------:R-:W-:Y:S01]  /*d0d0*/  @!P5 STG.E.U8 desc[UR36][R6.64+0x1], R25 ;  /* 0x000001190600d986 */ /* 0x000fe2000c101124 */
[----:B------:R-:W-:Y:S01]  /*d0e0*/  ISETP.LT.OR P5, PT, R0, 0xa, !P0 ;  /* 0x0000000a0000780c */ /* 0x000fe200047a1670 */
[----:B------:R-:W-:Y:S01]  /*d0f0*/  FMUL R52, R52, R153 ;  /* 0x0000009934347220 */ /* 0x000fe20000400000 */
[----:B------:R-:W-:Y:S01]  /*d100*/  F2FP.SATFINITE.E5M2.F32.PACK_AB_MERGE_C R49, RZ, R49, RZ ;  /* 0x00000031ff31723e */ /* 0x000fe200048060ff */
[----:B------:R-:W-:Y:S01]  /*d110*/  @!P3 STG.E.U8 desc[UR36][R4.64+0x1], R27 ;  /* 0x0000011b0400b986 */ /* 0x000fe2000c101124 */
[----:B0-----:R-:W-:Y:S01]  /*d120*/  F2FP.SATFINITE.E5M2.F32.PACK_AB_MERGE_C R9, RZ, R28, RZ ;  /* 0x0000001cff09723e */ /* 0x001fe200048060ff */
[-C--:B------:R-:W-:Y:S01]  /*d130*/  FMUL R53, R53, R153.reuse ;  /* 0x0000009935357220 */ /* 0x080fe20000400000 */
[C---:B------:R-:W-:Y:S01]  /*d140*/  ISETP.LT.OR P3, PT, R0.reuse, 0xa, !P2 ;  /* 0x0000000a0000780c */ /* 0x040fe20005761670 */
[----:B------:R0:W-:Y:S01]  /*d150*/  @!P1 STG.E.U8 desc[UR36][R4.64], R3 ;  /* 0x0000000304009986 */ /* 0x0001e2000c101124 */
        /* <DEDUP_REMOVED lines=10> */
[-C--:B------:R-:W-:Y:S01]  /*d200*/  FMUL R57, R57, R153.reuse ;  /* 0x0000009939397220 */ /* 0x080fe20000400000 */
[----:B0-----:R-:W-:Y:S01]  /*d210*/  F2FP.SATFINITE.E5M2.F32.PACK_AB_MERGE_C R3, RZ, R30, RZ ;  /* 0x0000001eff03723e */ /* 0x001fe200048060ff */
[----:B------:R-:W-:Y:S01]  /*d220*/  @!P3 STG.E.U8 desc[UR36][R4.64+0x9], R31 ;  /* 0x0000091f0400b986 */ /* 0x000fe2000c101124 */
[----:B------:R-:W-:Y:S01]  /*d230*/  ISETP.LT.OR P3, PT, R0, 0x12, !P2 ;  /* 0x000000120000780c */ /* 0x000fe20005761670 */
[-C--:B------:R-:W-:Y:S01]  /*d240*/  FMUL R58, R58, R153.reuse ;  /* 0x000000993a3a7220 */ /* 0x080fe20000400000 */
[----:B-1----:R-:W-:Y:S01]  /*d250*/  F2FP.SATFINITE.E5M2.F32.PACK_AB_MERGE_C R9, RZ, R32, RZ ;  /* 0x00000020ff09723e */ /* 0x002fe200048060ff */
[----:B------:R0:W-:Y:S01]  /*d260*/  @!P1 STG.E.U8 desc[UR36][R4.64+0x8], R3 ;  /* 0x0000080304009986 */ /* 0x0001e2000c101124 */
        /* <DEDUP_REMOVED lines=15> */
[-C--:B------:R-:W-:Y:S01]  /*d360*/  FMUL R63, R63, R153.reuse ;  /* 0x000000993f3f7220 */ /* 0x080fe20000400000 */
[----:B-1----:R-:W-:Y:S01]  /*d370*/  F2FP.SATFINITE.E5M2.F32.PACK_AB_MERGE_C R9, RZ, R36, RZ ;  /* 0x00000024ff09723e */ /* 0x002fe200048060ff */
        /* <DEDUP_REMOVED lines=75> */
[----:B------:R-:W-:Y:S01]  /*d830*/  ISETP.LT.OR P4, PT, R0, 0x41, !P0 ;  /* 0x000000410000780c */ /* 0x000fe20004781670 */
[-C--:B------:R-:W-:Y:S01]  /*d840*/  FMUL R85, R85, R153.reuse ;  /* 0x0000009955557220 */ /* 0x080fe20000400000 */
[-C--:B------:R-:W-:Y:S01]  /*d850*/  FMUL R86, R86, R153.reuse ;  /* 0x0000009956567220 */ /* 0x080fe20000400000 */
[----:B------:R-:W-:Y:S01]  /*d860*/  @!P5 STG.E.U8 desc[UR36][R6.64+0x39], R53 ;  /* 0x000039350600d986 */ /* 0x000fe2000c101124 */
[----:B------:R-:W-:Y:S01]  /*d870*/  ISETP.LT.OR P5, PT, R0, 0x42, !P0 ;  /* 0x000000420000780c */ /* 0x000fe200047a1670 */
[----:B------:R-:W-:Y:S01]  /*d880*/  FMUL R87, R87, R153 ;  /* 0x0000009957577220 */ /* 0x000fe20000400000 */
[----:B------:R-:W-:Y:S01]  /*d890*/  F2FP.SATFINITE.E5M2.F32.PACK_AB_MERGE_C R83, RZ, R83, RZ ;  /* 0x00000053ff53723e */ /* 0x000fe200048060ff */
[----:B------:R-:W-:Y:S01]  /*d8a0*/  @!P3 STG.E.U8 desc[UR36][R4.64+0x39], R55 ;  /* 0x000039370400b986 */ /* 0x000fe2000c101124 */
[----:B0-----:R-:W-:-:S02]  /*d8b0*/  F2FP.SATFINITE.E5M2.F32.PACK_AB_MERGE_C R3, RZ, R54, RZ ;  /* 0x00000036ff03723e */ /* 0x001fc400048060ff */
[C---:B------:R-:W-:Y:S02]  /*d8c0*/  ISETP.LT.OR P3, PT, R0.reuse, 0x42, !P2 ;  /* 0x000000420000780c */ /* 0x040fe40005761670 */
[----:B-1----:R-:W-:Y:S01]  /*d8d0*/  F2FP.SATFINITE.E5M2.F32.PACK_AB_MERGE_C R9, RZ, R56, RZ ;  /* 0x00000038ff09723e */ /* 0x002fe200048060ff */
[----:B------:R0:W-:Y:S01]  /*d8e0*/  @!P1 STG.E.U8 desc[UR36][R4.64+0x38], R3 ;  /* 0x0000380304009986 */ /* 0x0001e2000c101124 */
[C---:B------:R-:W-:Y:S02]  /*d8f0*/  ISETP.LT.OR P1, PT, R0.reuse, 0x41, !P2 ;  /* 0x000000410000780c */ /* 0x040fe40005721670 */
[----:B------:R-:W-:Y:S01]  /*d900*/  F2FP.SATFINITE.E5M2.F32.PACK_AB_MERGE_C R85, RZ, R85, RZ ;  /* 0x00000055ff55723e */ /* 0x000fe200048060ff */
[----:B------:R1:W-:Y:S01]  /*d910*/  @!P4 STG.E.U8 desc[UR36][R6.64+0x40], R9 ;  /* 0x000040090600c986 */ /* 0x0003e2000c101124 */
[C---:B------:R-:W-:Y:S02]  /*d920*/  ISETP.LT.OR P4, PT, R0.reuse, 0x49, !P0 ;  /* 0x000000490000780c */ /* 0x040fe40004781670 */
[----:B------:R-:W-:Y:S01]  /*d930*/  F2FP.SATFINITE.E5M2.F32.PACK_AB_MERGE_C R11, RZ, R86, RZ ;  /* 0x00000056ff0b723e */ /* 0x000fe200048060ff */
[----:B------:R-:W-:Y:S01]  /*d940*/  @!P5 STG.E.U8 desc[UR36][R6.64+0x41], R57 ;  /* 0x000041390600d986 */ /* 0x000fe2000c101124 */
[----:B------:R-:W-:-:S02]  /*d950*/  ISETP.LT.OR P5, PT, R0, 0x4a, !P0 ;  /* 0x0000004a0000780c */ /* 0x000fc400047a1670 */
[----:B------:R-:W-:Y:S01]  /*d960*/  F2FP.SATFINITE.E5M2.F32.PACK_AB_MERGE_C R87, RZ, R87, RZ ;  /* 0x00000057ff57723e */ /* 0x000fe200048060ff */
[----:B------:R-:W-:Y:S01]  /*d970*/  @!P3 STG.E.U8 desc[UR36][R4.64+0x41], R59 ;  /* 0x0000413b0400b986 */ /* 0x000fe2000c101124 */
[----:B0-----:R-:W-:Y:S02]  /*d980*/  F2FP.SATFINITE.E5M2.F32.PACK_AB_MERGE_C R3, RZ, R58, RZ ;  /* 0x0000003aff03723e */ /* 0x001fe400048060ff */
[C---:B------:R-:W-:Y:S02]  /*d990*/  ISETP.LT.OR P3, PT, R0.reuse, 0x4a, !P2 ;  /* 0x0000004a0000780c */ /* 0x040fe40005761670 */
[----:B-1----:R-:W-:Y:S01]  /*d9a0*/  F2FP.SATFINITE.E5M2.F32.PACK_AB_MERGE_C R9, RZ, R60, RZ ;  /* 0x0000003cff09723e */ /* 0x002fe200048060ff */
[----:B------:R0:W-:Y:S01]  /*d9b0*/  @!P1 STG.E.U8 desc[UR36][R4.64+0x40], R3 ;  /* 0x0000400304009986 */ /* 0x0001e2000c101124 */
[----:B------:R-:W-:-:S03]  /*d9c0*/  ISETP.LT.OR P1, PT, R0, 0x49, !P2 ;  /* 0x000000490000780c */ /* 0x000fc60005721670 */
[----:B------:R1:W-:Y:S01]  /*d9d0*/  @!P4 STG.E.U8 desc[UR36][R6.64+0x48], R9 ;  /* 0x000048090600c986 */ /* 0x0003e2000c101124 */
[----:B------:R-:W-:-:S03]  /*d9e0*/  ISETP.LT.OR P4, PT, R0, 0x51, !P0 ;  /* 0x000000510000780c */ /* 0x000fc60004781670 */
[----:B------:R-:W-:Y:S01]  /*d9f0*/  @!P5 STG.E.U8 desc[UR36][R6.64+0x49], R61 ;  /* 0x0000493d0600d986 */ /* 0x000fe2000c101124 */
[C---:B------:R-:W-:Y:S02]  /*da00*/  ISETP.LT.OR P5, PT, R0.reuse, 0x52, !P0 ;  /* 0x000000520000780c */ /* 0x040fe400047a1670 */
[----:B0-----:R-:W-:Y:S01]  /*da10*/  F2FP.SATFINITE.E5M2.F32.PACK_AB_MERGE_C R3, RZ, R62, RZ ;  /* 0x0000003eff03723e */ /* 0x001fe200048060ff */
[----:B------:R-:W-:Y:S01]  /*da20*/  @!P3 STG.E.U8 desc[UR36][R4.64+0x49], R63 ;  /* 0x0000493f0400b986 */ /* 0x000fe2000c101124 */
        /* <DEDUP_REMOVED lines=37> */
[----:B------:R-:W-:Y:S02]  /*dc80*/  ISETP.LT.OR P5, PT, R0, 0x71, !P0 ;  /* 0x000000710000780c */ /* 0x000fe400047a1670 */
[----:B0-----:R-:W-:Y:S02]  /*dc90*/  F2FP.SATFINITE.E5M2.F32.PACK_AB_MERGE_C R3, RZ, R78, RZ ;  /* 0x0000004eff03723e */ /* 0x001fe400048060ff */
[----:B-1----:R-:W-:-:S03]  /*dca0*/  F2FP.SATFINITE.E5M2.F32.PACK_AB_MERGE_C R9, RZ, R80, RZ ;  /* 0x00000050ff09723e */ /* 0x002fc600048060ff */
[----:B------:R0:W-:Y:S01]  /*dcb0*/  @!P1 STG.E.U8 desc[UR36][R4.64+0x68], R3 ;  /* 0x0000680304009986 */ /* 0x0001e2000c101124 */
[----:B------:R-:W-:-:S03]  /*dcc0*/  ISETP.LT.OR P1, PT, R0, 0x71, !P2 ;  /* 0x000000710000780c */ /* 0x000fc60005721670 */
[----:B------:R-:W-:Y:S01]  /*dcd0*/  @!P4 STG.E.U8 desc[UR36][R4.64+0x69], R79 ;  /* 0x0000694f0400c986 */ /* 0x000fe2000c101124 */
[----:B------:R-:W-:-:S03]  /*dce0*/  ISETP.LT.OR P4, PT, R0, 0x79, !P2 ;  /* 0x000000790000780c */ /* 0x000fc60005781670 */
[----:B------:R1:W-:Y:S01]  /*dcf0*/  @!P5 STG.E.U8 desc[UR36][R6.64+0x70], R9 ;  /* 0x000070090600d986 */ /* 0x0003e2000c101124 */
[C---:B------:R-:W-:Y:S02]  /*dd00*/  ISETP.LT.OR P5, PT, R0.reuse, 0x72, !P2 ;  /* 0x000000720000780c */ /* 0x040fe400057a1670 */
[C---:B------:R-:W-:Y:S01]  /*dd10*/  ISETP.LT.OR P2, PT, R0.reuse, 0x7a, !P2 ;  /* 0x0000007a0000780c */ /* 0x040fe20005741670 */
[----:B------:R2:W-:Y:S01]  /*dd20*/  @!P3 STG.E.U8 desc[UR36][R6.64+0x71], R81 ;  /* 0x000071510600b986 */ /* 0x0005e2000c101124 */
[C---:B------:R-:W-:Y:S02]  /*dd30*/  ISETP.LT.OR P3, PT, R0.reuse, 0x79, !P0 ;  /* 0x000000790000780c */ /* 0x040fe40004761670 */
[----:B------:R-:W-:Y:S02]  /*dd40*/  ISETP.LT.OR P0, PT, R0, 0x7a, !P0 ;  /* 0x0000007a0000780c */ /* 0x000fe40004701670 */
[----:B0-----:R-:W-:Y:S02]  /*dd50*/  F2FP.SATFINITE.E5M2.F32.PACK_AB_MERGE_C R3, RZ, R82, RZ ;  /* 0x00000052ff03723e */ /* 0x001fe400048060ff */
[----:B-1----:R-:W-:-:S03]  /*dd60*/  F2FP.SATFINITE.E5M2.F32.PACK_AB_MERGE_C R9, RZ, R84, RZ ;  /* 0x00000054ff09723e */ /* 0x002fc600048060ff */
[----:B------:R2:W-:Y:S04]  /*dd70*/  @!P1 STG.E.U8 desc[UR36][R4.64+0x70], R3 ;  /* 0x0000700304009986 */ /* 0x0005e8000c101124 */
[----:B------:R2:W-:Y:S04]  /*dd80*/  @!P5 STG.E.U8 desc[UR36][R4.64+0x71], R83 ;  /* 0x000071530400d986 */ /* 0x0005e8000c101124 */
[----:B------:R2:W-:Y:S04]  /*dd90*/  @!P3 STG.E.U8 desc[UR36][R6.64+0x78], R9 ;  /* 0x000078090600b986 */ /* 0x0005e8000c101124 */
[----:B------:R2:W-:Y:S04]  /*dda0*/  @!P0 STG.E.U8 desc[UR36][R6.64+0x79], R85 ;  /* 0x0000795506008986 */ /* 0x0005e8000c101124 */
[----:B------:R2:W-:Y:S04]  /*ddb0*/  @!P4 STG.E.U8 desc[UR36][R4.64+0x78], R11 ;  /* 0x0000780b0400c986 */ /* 0x0005e8000c101124 */
[----:B------:R2:W-:Y:S02]  /*ddc0*/  @!P2 STG.E.U8 desc[UR36][R4.64+0x79], R87 ;  /* 0x000079570400a986 */ /* 0x0005e4000c101124 */
.L_x_297:
[----:B------:R-:W-:Y:S05]  /*ddd0*/  BSYNC B0 ;  /* 0x0000000000007941 */ /* 0x000fea0003800000 */
.L_x_39:
[----:B------:R-:W-:Y:S01]  /*dde0*/  ULDC UR4, c[0x0][0xc] ;  /* 0x0000030000047ab9 */ /* 0x000fe20000000800 */
[----:B------:R-:W-:Y:S01]  /*ddf0*/  ULDC UR5, c[0x0][0x10] ;  /* 0x0000040000057ab9 */ /* 0x000fe20000000800 */
[----:B0-2---:R-:W0:Y:S01]  /*de00*/  LDC R3, c[0x0][0x14] ;  /* 0x00000500ff037b82 */ /* 0x005e220000000800 */
[----:B------:R-:W-:Y:S01]  /*de10*/  UIMAD.WIDE.U32 UR4, UR4, UR5, URZ ;  /* 0x00000005040472a5 */ /* 0x000fe2000f8e003f */
[----:B-----5:R-:W-:Y:S01]  /*de20*/  PRMT R0, RZ, 0x7610, R0 ;  /* 0x00007610ff007816 */ /* 0x020fe20000000000 */
[----:B------:R-:W-:Y:S02]  /*de30*/  IMAD.MOV.U32 R23, RZ, RZ, -0x1 ;  /* 0xffffffffff177424 */ /* 0x000fe400078e00ff */
[----:B------:R-:W-:Y:S02]  /*de40*/  IMAD.MOV.U32 R22, RZ, RZ, -0x1 ;  /* 0xffffffffff167424 */ /* 0x000fe400078e00ff */
[----:B0-----:R-:W-:-:S04]  /*de50*/  IMAD.WIDE.U32 R16, R3, UR4, R16 ;  /* 0x0000000403107c25 */ /* 0x001fc8000f8e0010 */
[----:B------:R-:W-:Y:S01]  /*de60*/  IMAD R3, R3, UR5, RZ ;  /* 0x0000000503037c24 */ /* 0x000fe2000f8e02ff */
[----:B------:R-:W-:Y:S02]  /*de70*/  ULDC.64 UR4, c[0x0][0x650] ;  /* 0x0001940000047ab9 */ /* 0x000fe40000000a00 */
[----:B------:R-:W-:Y:S01]  /*de80*/  ISETP.GE.U32.AND P0, PT, R16, UR4, PT ;  /* 0x0000000410007c0c */ /* 0x000fe2000bf06070 */
[----:B------:R-:W-:-:S05]  /*de90*/  IMAD.IADD R17, R17, 0x1, R3 ;  /* 0x0000000111117824 */ /* 0x000fca00078e0203 */
[----:B------:R-:W-:-:S13]  /*dea0*/  ISETP.GE.U32.AND.EX P0, PT, R17, UR5, PT, P0 ;  /* 0x0000000511007c0c */ /* 0x000fda000bf06100 */
[----:B------:R-:W-:Y:S05]  /*deb0*/  @P0 BRA `(.L_x_298) ;  /* 0x0000000400640947 */ /* 0x000fea0003800000 */
[----:B------:R-:W0:Y:S01]  /*dec0*/  S2R R12, SR_CTAID.X ;  /* 0x00000000000c7919 */ /* 0x000e220000002500 */
[----:B-1-3--:R-:W1:Y:S01]  /*ded0*/  LDC.64 R10, c[0x0][0x628] ;  /* 0x00018a00ff0a7b82 */ /* 0x00ae620000000a00 */
[----:B------:R-:W-:Y:S01]  /*dee0*/  ULDC UR4, c[0x0][0x150] ;  /* 0x0000540000047ab9 */ /* 0x000fe20000000800 */
[----:B------:R-:W-:Y:S01]  /*def0*/  IMAD.MOV.U32 R8, RZ, RZ, R16 ;  /* 0x000000ffff087224 */ /* 0x000fe200078e0010 */
[----:B------:R-:W2:Y:S01]  /*df00*/  S2R R20, SR_CTAID.Y ;  /* 0x0000000000147919 */ /* 0x000ea20000002600 */
[----:B------:R-:W-:-:S04]  /*df10*/  IMAD.MOV.U32 R9, RZ, RZ, R17 ;  /* 0x000000ffff097224 */ /* 0x000fc800078e0011 */
[----:B------:R-:W3:Y:S08]  /*df20*/  LDC R21, c[0x0][0x144] ;  /* 0x00005100ff157b82 */ /* 0x000ef00000000800 */
[----:B------:R-:W2:Y:S08]  /*df30*/  LDC R0, c[0x0][0x630] ;  /* 0x00018c00ff007b82 */ /* 0x000eb00000000800 */
[----:B----4-:R-:W4:Y:S01]  /*df40*/  LDC.64 R14, c[0x0][0x620] ;  /* 0x00018800ff0e7b82 */ /* 0x010f220000000a00 */
[----:B-1----:R-:W-:-:S04]  /*df50*/  ISETP.NE.U32.AND P0, PT, R10, RZ, PT ;  /* 0x000000ff0a00720c */ /* 0x002fc80003f05070 */
[----:B------:R-:W-:Y:S02]  /*df60*/  ISETP.NE.AND.EX P0, PT, R11, RZ, PT, P0 ;  /* 0x000000ff0b00720c */ /* 0x000fe40003f05300 */
[----:B0-----:R-:W-:-:S05]  /*df70*/  I2FP.F32.U32 R3, R12 ;  /* 0x0000000c00037245 */ /* 0x001fca0000201000 */
[----:B------:R-:W-:-:S04]  /*df80*/  FMUL R3, R3, UR4 ;  /* 0x0000000403037c20 */ /* 0x000fc80008400000 */
[----:B------:R0:W1:Y:S02]  /*df90*/  F2I.U32.TRUNC.NTZ R19, R3 ;  /* 0x0000000300137305 */ /* 0x000064000020f000 */
[----:B--23--:R-:W-:Y:S05]  /*dfa0*/  @!P0 BRA `(.L_x_299) ;  /* 0x0000000000288947 */ /* 0x00cfea0003800000 */
[----:B0-----:R-:W0:Y:S02]  /*dfb0*/  LDC R3, c[0x0][0x634] ;  /* 0x00018d00ff037b82 */ /* 0x001e240000000800 */
        /* <DEDUP_REMOVED lines=9> */
.L_x_299:
[----:B------:R-:W2:Y:S01]  /*e050*/  LDC.64 R26, c[0x0][0x640] ;  /* 0x00019000ff1a7b82 */ /* 0x000ea20000000a00 */
[-C--:B------:R-:W-:Y:S01]  /*e060*/  SHF.R.U64 R22, R8, R0.reuse, R9 ;  /* 0x0000000008167219 */ /* 0x080fe20000001209 */
[----:B-1----:R-:W-:Y:S01]  /*e070*/  IMAD.MOV R19, RZ, RZ, -R19 ;  /* 0x000000ffff137224 */ /* 0x002fe200078e0a13 */
[----:B------:R-:W-:Y:S01]  /*e080*/  SHF.R.U32.HI R0, RZ, R0, R9 ;  /* 0x00000000ff007219 */ /* 0x000fe20000011609 */
[----:B------:R-:W-:Y:S01]  /*e090*/  ULDC UR4, c[0x0][0x154] ;  /* 0x0000550000047ab9 */ /* 0x000fe20000000800 */
[----:B0-----:R-:W-:Y:S01]  /*e0a0*/  IADD3 R3, P0, RZ, -R22, RZ ;  /* 0x80000016ff037210 */ /* 0x001fe20007f1e0ff */
[----:B------:R-:W-:Y:S02]  /*e0b0*/  IMAD R21, R21, R19, R12 ;  /* 0x0000001315157224 */ /* 0x000fe400078e020c */
[----:B------:R-:W0:Y:S01]  /*e0c0*/  LDC R6, c[0x0][0x618] ;  /* 0x00018600ff067b82 */ /* 0x000e220000000800 */
[----:B------:R-:W-:Y:S02]  /*e0d0*/  IMAD.MOV.U32 R7, RZ, RZ, 0x1 ;  /* 0x00000001ff077424 */ /* 0x000fe400078e00ff */
[----:B------:R-:W-:-:S04]  /*e0e0*/  IMAD.X R5, RZ, RZ, ~R0, P0 ;  /* 0x000000ffff057224 */ /* 0x000fc800000e0e00 */
[-C--:B----4-:R-:W-:Y:S01]  /*e0f0*/  IMAD R0, R5, R14.reuse, RZ ;  /* 0x0000000e05007224 */ /* 0x090fe200078e02ff */
[----:B------:R-:W1:Y:S01]  /*e100*/  LDC R8, c[0x0][0x608] ;  /* 0x00018200ff087b82 */ /* 0x000e620000000800 */
[----:B------:R-:W-:-:S04]  /*e110*/  IMAD.WIDE.U32 R4, R3, R14, R16 ;  /* 0x0000000e03047225 */ /* 0x000fc800078e0010 */
[----:B------:R-:W-:Y:S01]  /*e120*/  IMAD R3, R3, R15, R0 ;  /* 0x0000000f03037224 */ /* 0x000fe200078e0200 */
[----:B------:R-:W-:Y:S02]  /*e130*/  I2FP.F32.U32 R0, R20 ;  /* 0x0000001400007245 */ /* 0x000fe40000201000 */
[----:B------:R-:W3:Y:S01]  /*e140*/  LDC R24, c[0x0][0x658] ;  /* 0x00019600ff187b82 */ /* 0x000ee20000000800 */
[----:B------:R-:W-:Y:S01]  /*e150*/  IMAD.IADD R3, R5, 0x1, R3 ;  /* 0x0000000105037824 */ /* 0x000fe200078e0203 */
[----:B--2---:R-:W-:Y:S01]  /*e160*/  ISETP.NE.U32.AND P0, PT, R26, RZ, PT ;  /* 0x000000ff1a00720c */ /* 0x004fe20003f05070 */
[----:B------:R-:W-:Y:S01]  /*e170*/  FMUL R0, R0, UR4 ;  /* 0x0000000400007c20 */ /* 0x000fe20008400000 */
[----:B------:R-:W-:Y:S02]  /*e180*/  IMAD.MOV.U32 R5, RZ, RZ, -0x1 ;  /* 0xffffffffff057424 */ /* 0x000fe400078e00ff */
[----:B------:R-:W-:Y:S01]  /*e190*/  ISETP.NE.AND.EX P0, PT, R27, RZ, PT, P0 ;  /* 0x000000ff1b00720c */ /* 0x000fe20003f05300 */
[----:B------:R2:W4:Y:S01]  /*e1a0*/  F2I.U32.TRUNC.NTZ R13, R0 ;  /* 0x00000000000d7305 */ /* 0x000522000020f000 */
[----:B------:R-:W2:Y:S01]  /*e1b0*/  LDC R15, c[0x0][0x148] ;  /* 0x00005200ff0f7b82 */ /* 0x000ea20000000800 */
[----:B0-----:R-:W-:-:S02]  /*e1c0*/  SHF.R.U64 R12, R4, R6, R3 ;  /* 0x00000006040c7219 */ /* 0x001fc40000001203 */
[----:B------:R-:W-:-:S05]  /*e1d0*/  SHF.R.U32.HI R3, RZ, R6, R3 ;  /* 0x00000006ff037219 */ /* 0x000fca0000011603 */
[----:B------:R-:W0:Y:S01]  /*e1e0*/  LDC R19, c[0x0][0x600] ;  /* 0x00018000ff137b82 */ /* 0x000e220000000800 */
[-CC-:B-1----:R-:W-:Y:S02]  /*e1f0*/  SHF.R.U64 R10, R12, R8.reuse, R3.reuse ;  /* 0x000000080c0a7219 */ /* 0x182fe40000001203 */
[----:B------:R-:W-:-:S05]  /*e200*/  SHF.R.U32.HI R3, RZ, R8, R3 ;  /* 0x00000008ff037219 */ /* 0x000fca0000011603 */
[----:B------:R-:W1:Y:S01]  /*e210*/  LDC R25, c[0x0][0x648] ;  /* 0x00019200ff197b82 */ /* 0x000e620000000800 */
[-C--:B---3--:R-:W-:Y:S02]  /*e220*/  SHF.L.U32 R4, R5, R24.reuse, RZ ;  /* 0x0000001805047219 */ /* 0x088fe400000006ff */
[--C-:B------:R-:W-:Y:S02]  /*e230*/  SHF.R.U64 R14, R10, R24, R3.reuse ;  /* 0x000000180a0e7219 */ /* 0x100fe40000001203 */
[----:B------:R-:W-:Y:S02]  /*e240*/  LOP3.LUT R23, RZ, R4, RZ, 0x33, !PT ;  /* 0x00000004ff177212 */ /* 0x000fe400078e33ff */
[-C--:B------:R-:W-:Y:S01]  /*e250*/  SHF.R.U32.HI R5, RZ, R24.reuse, R3 ;  /* 0x00000018ff057219 */ /* 0x080fe20000011603 */
[----:B------:R-:W3:Y:S01]  /*e260*/  LDC R28, c[0x0][0x638] ;  /* 0x00018e00ff1c7b82 */ /* 0x000ee20000000800 */
[----:B------:R-:W-:Y:S01]  /*e270*/  SHF.L.U32 R152, R7, R24, RZ ;  /* 0x0000001807987219 */ /* 0x000fe200000006ff */
[----:B------:R-:W-:-:S06]  /*e280*/  IMAD.MOV.U32 R4, RZ, RZ, R14 ;  /* 0x000000ffff047224 */ /* 0x000fcc00078e000e */
[----:B------:R-:W0:Y:S01]  /*e290*/  LDC R29, c[0x0][0x610] ;  /* 0x00018400ff1d7b82 */ /* 0x000e220000000800 */
[----:B----4-:R-:W-:Y:S05]  /*e2a0*/  @!P0 BRA `(.L_x_300) ;  /* 0x0000000000288947 */ /* 0x010fea0003800000 */
[----:B------:R-:W4:Y:S02]  /*e2b0*/  LDC R3, c[0x0][0x64c] ;  /* 0x00019300ff037b82 */ /* 0x000f240000000800 */
[----:B----4-:R-:W-:-:S05]  /*e2c0*/  IADD3 R3, P0, R14, R3, RZ ;  /* 0x000000030e037210 */ /* 0x010fca0007f1e0ff */
        /* <DEDUP_REMOVED lines=8> */
.L_x_300:
[----:B------:R-:W-:Y:S01]  /*e350*/  ISETP.NE.AND P0, PT, R2, 0x1, PT ;  /* 0x000000010200780c */ /* 0x000fe20003f05270 */
[----:B0-----:R-:W-:Y:S01]  /*e360*/  VIADD R7, R19, 0xffffffff ;  /* 0xffffffff13077836 */ /* 0x001fe20000000000 */
[----:B-12---:R-:W-:Y:S01]  /*e370*/  SHF.R.U64 R0, R4, R25, R5 ;  /* 0x0000001904007219 */ /* 0x006fe20000001205 */
[----:B------:R-:W-:Y:S01]  /*e380*/  IMAD.MOV R13, RZ, RZ, -R13 ;  /* 0x000000ffff0d7224 */ /* 0x000fe200078e0a0d */
[----:B------:R-:W-:Y:S01]  /*e390*/  LOP3.LUT R5, R10, R23, RZ, 0xc0, !PT ;  /* 0x000000170a057212 */ /* 0x000fe200078ec0ff */
[----:B------:R-:W-:Y:S02]  /*e3a0*/  IMAD.MOV.U32 R4, RZ, RZ, 0x1 ;  /* 0x00000001ff047424 */ /* 0x000fe400078e00ff */
[----:B------:R-:W-:Y:S02]  /*e3b0*/  IMAD.MOV R3, RZ, RZ, -R0 ;  /* 0x000000ffff037224 */ /* 0x000fe400078e0a00 */
[----:B------:R-:W-:Y:S01]  /*e3c0*/  IMAD R152, R152, R0, R5 ;  /* 0x0000000098987224 */ /* 0x000fe200078e0205 */
[----:B------:R-:W-:Y:S01]  /*e3d0*/  LOP3.LUT R5, R12, R7, RZ, 0xc0, !PT ;  /* 0x000000070c057212 */ /* 0x000fe200078ec0ff */
[----:B---3--:R-:W-:-:S02]  /*e3e0*/  IMAD R0, R3, R28, R14 ;  /* 0x0000001c03007224 */ /* 0x008fc400078e020e */
[----:B------:R-:W-:Y:S02]  /*e3f0*/  @P0 IMAD R21, R15, R13, R20 ;  /* 0x0000000d0f150224 */ /* 0x000fe400078e0214 */
[----:B------:R-:W-:Y:S01]  /*e400*/  IMAD R3, R0, R19, R5 ;  /* 0x0000001300037224 */ /* 0x000fe200078e0205 */
[----:B------:R-:W-:Y:S01]  /*e410*/  PRMT R0, R4, 0x7610, R0 ;  /* 0x0000761004007816 */ /* 0x000fe20000000000 */
[----:B------:R-:W-:-:S05]  /*e420*/  IMAD R152, R152, R29, R21 ;  /* 0x0000001d98987224 */ /* 0x000fca00078e0215 */
[----:B------:R-:W-:Y:S02]  /*e430*/  SEL R23, R3, R152, !P0 ;  /* 0x0000009803177207 */ /* 0x000fe40004000000 */
[----:B------:R-:W-:-:S07]  /*e440*/  SEL R152, R152, R3, !P0 ;  /* 0x0000000398987207 */ /* 0x000fce0004000000 */
.L_x_298:
[----:B------:R-:W-:-:S13]  /*e450*/  LOP3.LUT P0, RZ, R0, 0xff, RZ, 0xc0, !PT ;  /* 0x000000ff00ff7812 */ /* 0x000fda000780c0ff */
[----:B------:R-:W-:Y:S05]  /*e460*/  @P0 BRA `(.L_x_301) ;  /* 0xffffff2800bc0947 */ /* 0x000fea000383ffff */
[----:B------:R-:W-:Y:S05]  /*e470*/  EXIT ;  /* 0x000000000000794d */ /* 0x000fea0003800000 */
.L_x_3:
[----:B0-----:R-:W-:Y:S01]  /*e480*/  ULDC.64 UR4, c[0x0][0x650] ;  /* 0x0001940000047ab9 */ /* 0x001fe20000000a00 */
        /* <DEDUP_REMOVED lines=25> */
.L_x_303:
        /* <DEDUP_REMOVED lines=17> */
[----:B------:R-:W-:-:S03]  /*e730*/  IMAD.MOV.U32 R7, RZ, RZ, 0x1 ;  /* 0x00000001ff077424 */ /* 0x000fc600078e00ff */
[----:B0-----:R-:W-:Y:S02]  /*e740*/  SHF.R.U64 R10, R6, R12, R3 ;  /* 0x0000000c060a7219 */ /* 0x001fe40000001203 */
[----:B------:R-:W-:Y:S02]  /*e750*/  I2FP.F32.U32 R6, R0 ;  /* 0x0000000000067245 */ /* 0x000fe40000201000 */
[----:B------:R-:W0:Y:S01]  /*e760*/  LDC R8, c[0x0][0x658] ;  /* 0x00019600ff087b82 */ /* 0x000e220000000800 */
[----:B-1----:R-:W-:Y:S01]  /*e770*/  ISETP.NE.U32.AND P0, PT, R24, RZ, PT ;  /* 0x000000ff1800720c */ /* 0x002fe20003f05070 */
[----:B---3--:R-:W-:Y:S02]  /*e780*/  IMAD.MOV R5, RZ, RZ, -R9 ;  /* 0x000000ffff057224 */ /* 0x008fe400078e0a09 */
[----:B------:R-:W-:Y:S01]  /*e790*/  FMUL R6, R6, UR4 ;  /* 0x0000000406067c20 */ /* 0x000fe20008400000 */
[----:B------:R-:W-:Y:S02]  /*e7a0*/  SHF.R.U32.HI R3, RZ, R12, R3 ;  /* 0x0000000cff037219 */ /* 0x000fe40000011603 */
[----:B------:R-:W-:Y:S01]  /*e7b0*/  ISETP.NE.AND.EX P0, PT, R25, RZ, PT, P0 ;  /* 0x000000ff1900720c */ /* 0x000fe20003f05300 */
[----:B------:R1:W3:Y:S01]  /*e7c0*/  F2I.U32.TRUNC.NTZ R13, R6 ;  /* 0x00000006000d7305 */ /* 0x0002e2000020f000 */
[----:B------:R-:W1:Y:S01]  /*e7d0*/  LDC R15, c[0x0][0x148] ;  /* 0x00005200ff0f7b82 */ /* 0x000e620000000800 */
[----:B--2---:R-:W-:-:S02]  /*e7e0*/  IMAD R22, R11, R5, R4 ;  /* 0x000000050b167224 */ /* 0x004fc400078e0204 */
[----:B------:R-:W-:-:S05]  /*e7f0*/  IMAD.MOV.U32 R5, RZ, RZ, -0x1 ;  /* 0xffffffffff057424 */ /* 0x000fca00078e00ff */
[----:B------:R-:W2:Y:S01]  /*e800*/  LDC R20, c[0x0][0x600] ;  /* 0x00018000ff147b82 */ /* 0x000ea20000000800 */
[-CC-:B----4-:R-:W-:Y:S02]  /*e810*/  SHF.R.U64 R12, R10, R14.reuse, R3.reuse ;  /* 0x0000000e0a0c7219 */ /* 0x190fe40000001203 */
[----:B------:R-:W-:-:S05]  /*e820*/  SHF.R.U32.HI R3, RZ, R14, R3 ;  /* 0x0000000eff037219 */ /* 0x000fca0000011603 */
[----:B------:R-:W4:Y:S01]  /*e830*/  LDC R19, c[0x0][0x648] ;  /* 0x00019200ff137b82 */ /* 0x000f220000000800 */
[-C--:B0-----:R-:W-:Y:S02]  /*e840*/  SHF.L.U32 R4, R5, R8.reuse, RZ ;  /* 0x0000000805047219 */ /* 0x081fe400000006ff */
[--C-:B------:R-:W-:Y:S02]  /*e850*/  SHF.R.U64 R14, R12, R8, R3.reuse ;  /* 0x000000080c0e7219 */ /* 0x100fe40000001203 */
[----:B------:R-:W-:Y:S02]  /*e860*/  LOP3.LUT R27, RZ, R4, RZ, 0x33, !PT ;  /* 0x00000004ff1b7212 */ /* 0x000fe400078e33ff */
[-C--:B------:R-:W-:Y:S01]  /*e870*/  SHF.R.U32.HI R5, RZ, R8.reuse, R3 ;  /* 0x00000008ff057219 */ /* 0x080fe20000011603 */
[----:B------:R-:W0:Y:S01]  /*e880*/  LDC R21, c[0x0][0x638] ;  /* 0x00018e00ff157b82 */ /* 0x000e220000000800 */
[----:B------:R-:W-:Y:S01]  /*e890*/  SHF.L.U32 R26, R7, R8, RZ ;  /* 0x00000008071a7219 */ /* 0x000fe200000006ff */
[----:B------:R-:W-:-:S06]  /*e8a0*/  IMAD.MOV.U32 R4, RZ, RZ, R14 ;  /* 0x000000ffff047224 */ /* 0x000fcc00078e000e */
[----:B------:R-:W0:Y:S01]  /*e8b0*/  LDC R28, c[0x0][0x610] ;  /* 0x00018400ff1c7b82 */ /* 0x000e220000000800 */
[----:B-1-3--:R-:W-:Y:S05]  /*e8c0*/  @!P0 BRA `(.L_x_304) ;  /* 0x0000000000288947 */ /* 0x00afea0003800000 */
[----:B------:R-:W1:Y:S02]  /*e8d0*/  LDC R3, c[0x0][0x64c] ;  /* 0x00019300ff037b82 */ /* 0x000e640000000800 */
[----:B-1----:R-:W-:-:S05]  /*e8e0*/  IADD3 R3, P0, R14, R3, RZ ;  /* 0x000000030e037210 */ /* 0x002fca0007f1e0ff */
        /* <DEDUP_REMOVED lines=8> */
.L_x_304:
[----:B------:R-:W-:Y:S01]  /*e970*/  ISETP.NE.AND P0, PT, R2, 0x1, PT ;  /* 0x000000010200780c */ /* 0x000fe20003f05270 */
[----:B--2---:R-:W-:Y:S01]  /*e980*/  VIADD R7, R20, 0xffffffff ;  /* 0xffffffff14077836 */ /* 0x004fe20000000000 */
[----:B----4-:R-:W-:Y:S01]  /*e990*/  SHF.R.U64 R4, R4, R19, R5 ;  /* 0x0000001304047219 */ /* 0x010fe20000001205 */
[----:B------:R-:W-:Y:S01]  /*e9a0*/  IMAD.MOV R13, RZ, RZ, -R13 ;  /* 0x000000ffff0d7224 */ /* 0x000fe200078e0a0d */
[----:B------:R-:W-:Y:S02]  /*e9b0*/  LOP3.LUT R3, R12, R27, RZ, 0xc0, !PT ;  /* 0x0000001b0c037212 */ /* 0x000fe400078ec0ff */
[----:B------:R-:W-:Y:S01]  /*e9c0*/  LOP3.LUT R7, R10, R7, RZ, 0xc0, !PT ;  /* 0x000000070a077212 */ /* 0x000fe200078ec0ff */
[----:B------:R-:W-:Y:S02]  /*e9d0*/  IMAD.MOV R5, RZ, RZ, -R4 ;  /* 0x000000ffff057224 */ /* 0x000fe400078e0a04 */
[----:B------:R-:W-:-:S04]  /*e9e0*/  IMAD R3, R26, R4, R3 ;  /* 0x000000041a037224 */ /* 0x000fc800078e0203 */
[----:B------:R-:W-:Y:S02]  /*e9f0*/  @P0 IMAD R22, R15, R13, R0 ;  /* 0x0000000d0f160224 */ /* 0x000fe400078e0200 */
[----:B0-----:R-:W-:Y:S02]  /*ea00*/  IMAD R0, R5, R21, R14 ;  /* 0x0000001505007224 */ /* 0x001fe400078e020e */
[----:B------:R-:W-:Y:S02]  /*ea10*/  IMAD R19, R3, R28, R22 ;  /* 0x0000001c03137224 */ /* 0x000fe400078e0216 */
[----:B------:R-:W-:Y:S02]  /*ea20*/  IMAD R0, R0, R20, R7 ;  /* 0x0000001400007224 */ /* 0x000fe400078e0207 */
[----:B------:R-:W-:-:S03]  /*ea30*/  IMAD.MOV.U32 R3, RZ, RZ, 0x1 ;  /* 0x00000001ff037424 */ /* 0x000fc600078e00ff */
[----:B------:R-:W-:Y:S02]  /*ea40*/  SEL R22, R0, R19, !P0 ;  /* 0x0000001300167207 */ /* 0x000fe40004000000 */
[----:B------:R-:W-:-:S07]  /*ea50*/  SEL R19, R19, R0, !P0 ;  /* 0x0000000013137207 */ /* 0x000fce0004000000 */
.L_x_302:
[----:B------:R-:W-:-:S08]  /*ea60*/  NOP ;  /* 0x0000000000007918 */ /* 0x000fd00000000000 */
[----:B------:R-:W0:-:S00]  /*ea70*/  USETMAXREG.DEALLOC.CTAPOOL 0x28 ;  /* 0x00000028000079c8 */ /* 0x000e0000080e0500 */
[----:B------:R-:W-:-:S13]  /*ea80*/  ISETP.NE.AND P0, PT, RZ, UR8, PT ;  /* 0x00000008ff007c0c */ /* 0x000fda000bf05270 */
[----:B------:R-:W-:Y:S05]  /*ea90*/  @P0 EXIT ;  /* 0x000000000000094d */ /* 0x000fea0003800000 */
[----:B0-----:R-:W-:Y:S01]  /*eaa0*/  LOP3.LUT P0, RZ, R3, 0xff, RZ, 0xc0, !PT ;  /* 0x000000ff03ff7812 */ /* 0x001fe2000780c0ff */
[----:B------:R-:W-:Y:S02]  /*eab0*/  IMAD.MOV.U32 R24, RZ, RZ, 0x1 ;  /* 0x00000001ff187424 */ /* 0x000fe400078e00ff */
[----:B------:R-:W-:-:S10]  /*eac0*/  IMAD.MOV.U32 R25, RZ, RZ, RZ ;  /* 0x000000ffff197224 */ /* 0x000fd400078e00ff */
[----:B------:R-:W-:Y:S05]  /*ead0*/  @!P0 BRA `(.L_x_305) ;  /* 0x0000001000088947 */ /* 0x000fea0003800000 */
[----:B------:R-:W-:Y:S01]  /*eae0*/  ULDC UR5, c[0x0][0x28c] ;  /* 0x0000a30000057ab9 */ /* 0x000fe20000000800 */
[----:B------:R-:W-:Y:S01]  /*eaf0*/  ULDC UR39, c[0x0][0x658] ;  /* 0x0001960000277ab9 */ /* 0x000fe20000000800 */
[----:B------:R-:W-:Y:S01]  /*eb00*/  UMOV UR6, 0xffffffff ;  /* 0xffffffff00067882 */ /* 0x000fe20000000000 */
[----:B------:R-:W-:Y:S01]  /*eb10*/  UIADD3 UR7, UR5, 0x7f, URZ ;  /* 0x0000007f05077890 */ /* 0x000fe2000fffe03f */
[C---:B------:R-:W-:Y:S01]  /*eb20*/  LOP3.LUT P1, RZ, R18.reuse, 0x7f, RZ, 0xc0, !PT ;  /* 0x0000007f12ff7812 */ /* 0x040fe2000782c0ff */
[----:B------:R-:W-:Y:S01]  /*eb30*/  UMOV UR8, 0x1 ;  /* 0x0000000100087882 */ /* 0x000fe20000000000 */
[----:B------:R-:W-:Y:S01]  /*eb40*/  USHF.L.U32 UR6, UR6, UR39, URZ ;  /* 0x0000002706067299 */ /* 0x000fe2000800063f */
[----:B------:R-:W-:Y:S01]  /*eb50*/  LOP3.LUT P0, RZ, R18, 0x1f, RZ, 0xc0, !PT ;  /* 0x0000001f12ff7812 */ /* 0x000fe2000780c0ff */
[----:B------:R-:W-:Y:S01]  /*eb60*/  USHF.L.U32 UR39, UR8, UR39, URZ ;  /* 0x0000002708277299 */ /* 0x000fe2000800063f */
[----:B------:R-:W-:Y:S01]  /*eb70*/  BSSY B7, `(.L_x_305) ;  /* 0x00000f8000077945 */ /* 0x000fe20003800000 */
[----:B------:R-:W-:Y:S01]  /*eb80*/  USHF.R.S32.HI UR8, URZ, 0x1f, UR7 ;  /* 0x0000001f3f087899 */ /* 0x000fe20008011407 */
[----:B------:R-:W-:Y:S01]  /*eb90*/  PLOP3.LUT P0, PT, P0, P1, PT, 0x8a, 0x0 ;  /* 0x000000000000781c */ /* 0x000fe20000703172 */
[----:B------:R-:W-:Y:S01]  /*eba0*/  ULDC UR4, c[0x0][0xc] ;  /* 0x0000030000047ab9 */ /* 0x000fe20000000800 */
[----:B------:R-:W-:Y:S01]  /*ebb0*/  ULDC UR5, c[0x0][0x10] ;  /* 0x0000040000057ab9 */ /* 0x000fe20000000800 */
[----:B------:R-:W-:Y:S01]  /*ebc0*/  ULEA.HI UR8, UR8, UR7, URZ, 0x7 ;  /* 0x0000000708087291 */ /* 0x000fe2000f8f383f */
[----:B------:R-:W-:Y:S01]  /*ebd0*/  P2R R0, PR, RZ, 0x2 ;  /* 0x00000002ff007803 */ /* 0x000fe20000000000 */
[----:B------:R-:W-:Y:S01]  /*ebe0*/  UIMAD.WIDE.U32 UR4, UR4, UR5, URZ ;  /* 0x00000005040472a5 */ /* 0x000fe2000f8e003f */
[----:B------:R-:W-:Y:S01]  /*ebf0*/  IMAD.MOV.U32 R26, RZ, RZ, 0x1 ;  /* 0x00000001ff1a7424 */ /* 0x000fe200078e00ff */
[----:B------:R-:W-:Y:S01]  /*ec00*/  ULOP3.LUT UR38, URZ, UR6, URZ, 0x33, !UPT ;  /* 0x000000063f267292 */ /* 0x000fe2000f8e333f */
[----:B------:R-:W-:Y:S01]  /*ec10*/  P2R R28, PR, RZ, 0x1 ;  /* 0x00000001ff1c7803 */ /* 0x000fe20000000000 */
[----:B------:R-:W-:Y:S01]  /*ec20*/  USHF.R.S32.HI UR43, URZ, 0x7, UR8 ;  /* 0x000000073f2b7899 */ /* 0x000fe20008011408 */
[----:B------:R-:W-:Y:S01]  /*ec30*/  IMAD.MOV.U32 R24, RZ, RZ, 0x1 ;  /* 0x00000001ff187424 */ /* 0x000fe200078e00ff */
[----:B------:R-:W-:Y:S01]  /*ec40*/  ULDC UR6, c[0x0][0x14] ;  /* 0x0000050000067ab9 */ /* 0x000fe20000000800 */
[----:B------:R-:W-:Y:S01]  /*ec50*/  IMAD.MOV.U32 R25, RZ, RZ, RZ ;  /* 0x000000ffff197224 */ /* 0x000fe200078e00ff */
[----:B------:R-:W-:-:S02]  /*ec60*/  UIMAD.WIDE.U32 UR46, UR4, UR6, URZ ;  /* 0x00000006042e72a5 */ /* 0x000fc4000f8e003f */
[----:B------:R-:W-:Y:S01]  /*ec70*/  UIMAD UR44, UR5, UR6, URZ ;  /* 0x00000006052c72a4 */ /* 0x000fe2000f8e023f */
[----:B------:R-:W-:Y:S01]  /*ec80*/  ULDC UR40, c[0x0][0x600] ;  /* 0x0001800000287ab9 */ /* 0x000fe20000000800 */
[----:B------:R-:W-:Y:S02]  /*ec90*/  ULOP3.LUT UR41, UR42, 0x2, URZ, 0xfc, !UPT ;  /* 0x000000022a297892 */ /* 0x000fe4000f8efc3f */
[----:B------:R-:W-:Y:S02]  /*eca0*/  UIADD3 UR40, UR40, -0x1, URZ ;  /* 0xffffffff28287890 */ /* 0x000fe4000fffe03f */
[----:B------:R-:W-:Y:S02]  /*ecb0*/  UIADD3 UR44, UR47, UR44, URZ ;  /* 0x0000002c2f2c7290 */ /* 0x000fe4000fffe03f */
[----:B------:R-:W-:Y:S01]  /*ecc0*/  UIADD3 UR45, UR43, 0x1, URZ ;  /* 0x000000012b2d7890 */ /* 0x000fe2000fffe03f */
[----:B------:R-:W-:-:S11]  /*ecd0*/  ULDC.64 UR36, c[0x0][0x198] ;  /* 0x0000660000247ab9 */ /* 0x000fd60000000a00 */
.L_x_319:
[----:B------:R-:W-:-:S03]  /*ece0*/  UMOV UR4, 0xffffffff ;  /* 0xffffffff00047882 */ /* 0x000fc60000000000 */
[----:B------:R-:W-:Y:S05]  /*ecf0*/  BRA.DIV UR4, `(.L_x_306) ;  /* 0x00000012049c7947 */ /* 0x000fea000b800000 */
[----:B------:R-:W-:-:S13]  /*ed00*/  ELECT P6, URZ, PT ;  /* 0x00000000003f782f */ /* 0x000fda00038c0000 */
.L_x_332:
[----:B------:R-:W-:Y:S04]  /*ed10*/  BSSY B6, `(.L_x_307) ;  /* 0x000006a000067945 */ /* 0x000fe80003800000 */
[----:B------:R-:W-:Y:S05]  /*ed20*/  @!P6 BRA `(.L_x_308) ;  /* 0x0000000400a0e947 */ /* 0x000fea0003800000 */
[----:B------:R-:W0:Y:S01]  /*ed30*/  S2R R0, SR_CgaCtaId ;  /* 0x0000000000007919 */ /* 0x000e220000008800 */
[----:B------:R-:W-:-:S04]  /*ed40*/  MOV R27, 0x400 ;  /* 0x00000400001b7802 */ /* 0x000fc80000000f00 */
[----:B0-----:R-:W-:-:S05]  /*ed50*/  LEA R27, R0, R27, 0x18 ;  /* 0x0000001b001b7211 */ /* 0x001fca00078ec0ff */
[----:B------:R-:W-:-:S05]  /*ed60*/  VIADD R0, R27, 0x800 ;  /* 0x000008001b007836 */ /* 0x000fca0000000000 */
[----:B------:R-:W-:-:S13]  /*ed70*/  LOP3.LUT P0, RZ, R0, 0x3ff, RZ, 0xc0, !PT ;  /* 0x000003ff00ff7812 */ /* 0x000fda000780c0ff */
[----:B------:R-:W-:Y:S05]  /*ed80*/  @!P0 BRA `(.L_x_309) ;  /* 0x0000000000408947 */ /* 0x000fea0003800000 */
[----:B------:R-:W-:Y:S01]  /*ed90*/  MOV R14, 0x0 ;  /* 0x00000000000e7802 */ /* 0x000fe20000000f00 */
[----:B------:R-:W-:Y:S01]  /*eda0*/  ULDC.64 UR4, c[0x4][0x70] ;  /* 0x01001c0000047ab9 */ /* 0x000fe20000000a00 */
[----:B------:R-:W-:Y:S01]  /*edb0*/  ULDC.64 UR6, c[0x4][0x8] ;  /* 0x0100020000067ab9 */ /* 0x000fe20000000a00 */
[----:B------:R-:W-:Y:S02]  /*edc0*/  IMAD.U32 R4, RZ, RZ, UR4 ;  /* 0x00000004ff047e24 */ /* 0x000fe4000f8e00ff */
[----:B------:R-:W-:Y:S01]  /*edd0*/  IMAD.U32 R5, RZ, RZ, UR5 ;  /* 0x00000005ff057e24 */ /* 0x000fe2000f8e00ff */
[----:B------:R-:W0:Y:S01]  /*ede0*/  LDC.64 R14, c[0x4][R14] ;  /* 0x010000000e0e7b82 */ /* 0x000e220000000a00 */
[----:B------:R-:W-:Y:S01]  /*edf0*/  ULDC.64 UR4, c[0x4][0x78] ;  /* 0x01001e0000047ab9 */ /* 0x000fe20000000a00 */
[----:B------:R-:W-:Y:S02]  /*ee00*/  IMAD.U32 R10, RZ, RZ, UR6 ;  /* 0x00000006ff0a7e24 */ /* 0x000fe4000f8e00ff */
[----:B------:R-:W-:-:S02]  /*ee10*/  IMAD.U32 R6, RZ, RZ, UR4 ;  /* 0x00000004ff067e24 */ /* 0x000fc4000f8e00ff */
[----:B------:R-:W-:Y:S02]  /*ee20*/  IMAD.U32 R7, RZ, RZ, UR5 ;  /* 0x00000005ff077e24 */ /* 0x000fe4000f8e00ff */
[----:B------:R-:W-:Y:S02]  /*ee30*/  IMAD.U32 R11, RZ, RZ, UR7 ;  /* 0x00000007ff0b7e24 */ /* 0x000fe4000f8e00ff */
[----:B------:R-:W-:Y:S02]  /*ee40*/  IMAD.MOV.U32 R8, RZ, RZ, 0x70 ;  /* 0x00000070ff087424 */ /* 0x000fe400078e00ff */
[----:B------:R-:W-:Y:S02]  /*ee50*/  IMAD.MOV.U32 R12, RZ, RZ, 0x1 ;  /* 0x00000001ff0c7424 */ /* 0x000fe400078e00ff */
[----:B------:R-:W-:-:S07]  /*ee60*/  IMAD.MOV.U32 R13, RZ, RZ, RZ ;  /* 0x000000ffff0d7224 */ /* 0x000fce00078e00ff */
[----:B------:R-:W-:-:S07]  /*ee70*/  LEPC R20, `(.L_x_309) ;  /* 0x000000001014794e */ /* 0x000fce0000000000 */
[----:B0-----:R-:W-:Y:S05]  /*ee80*/  CALL.ABS.NOINC R14 ;  /* 0x000000000e007343 */ /* 0x001fea0003c00000 */
.L_x_309:
        /* <DEDUP_REMOVED lines=19> */
.L_x_310:
[----:B------:R-:W0:Y:S02]  /*efc0*/  LDC R0, c[0x0][0x28c] ;  /* 0x0000a300ff007b82 */ /* 0x000e240000000800 */
[----:B0-----:R-:W-:-:S13]  /*efd0*/  ISETP.GE.AND P0, PT, R0, 0x1, PT ;  /* 0x000000010000780c */ /* 0x001fda0003f06270 */
[----:B------:R-:W-:Y:S05]  /*efe0*/  @!P0 BRA `(.L_x_308) ;  /* 0x0000000000f08947 */ /* 0x000fea0003800000 */
[----:B------:R-:W-:Y:S02]  /*eff0*/  IMAD.SHL.U32 R19, R19, 0x100, RZ ;  /* 0x0000010013137824 */ /* 0x000fe400078e00ff */
[----:B------:R-:W-:Y:S02]  /*f000*/  IMAD.SHL.U32 R22, R22, 0x80, RZ ;  /* 0x0000008016167824 */ /* 0x000fe400078e00ff */
[----:B------:R-:W-:Y:S02]  /*f010*/  IMAD.MOV.U32 R7, RZ, RZ, RZ ;  /* 0x000000ffff077224 */ /* 0x000fe400078e00ff */
[----:B------:R-:W-:Y:S02]  /*f020*/  IMAD.U32 R8, RZ, RZ, UR45 ;  /* 0x0000002dff087e24 */ /* 0x000fe4000f8e00ff */
[----:B------:R-:W-:Y:S02]  /*f030*/  IMAD.MOV.U32 R0, RZ, RZ, R24 ;  /* 0x000000ffff007224 */ /* 0x000fe400078e0018 */
[----:B------:R-:W-:-:S02]  /*f040*/  IMAD.MOV.U32 R4, RZ, RZ, R25 ;  /* 0x000000ffff047224 */ /* 0x000fc400078e0019 */
[----:B------:R-:W-:-:S07]  /*f050*/  VIADD R9, R19, 0x80 ;  /* 0x0000008013097836 */ /* 0x000fce0000000000 */
.L_x_314:
[----:B------:R-:W-:Y:S01]  /*f060*/  IMAD R6, R4, 0x8, R27 ;  /* 0x0000000804067824 */ /* 0x000fe200078e021b */
[----:B------:R-:W-:Y:S02]  /*f070*/  SHF.L.U32 R3, R0, 0x1f, RZ ;  /* 0x0000001f00037819 */ /* 0x000fe400000006ff */
[----:B------:R-:W-:Y:S02]  /*f080*/  LOP3.LUT P1, RZ, R18, 0x7f, RZ, 0xc0, !PT ;  /* 0x0000007f12ff7812 */ /* 0x000fe4000782c0ff */
[----:B------:R-:W0:Y:S11]  /*f090*/  SYNCS.PHASECHK.TRANS64.TRYWAIT P0, [R6+URZ+0x20], R3 ;  /* 0x00002003060075a7 */ /* 0x000e36000800017f */
[----:B------:R-:W1:Y:S01]  /*f0a0*/  @!P1 LDC R5, c[0x0][0x500] ;  /* 0x00014000ff059b82 */ /* 0x000e620000000800 */
[----:B0-----:R-:W-:Y:S05]  /*f0b0*/  @!P0 BRA `(.L_x_311) ;  /* 0x0000000c00cc8947 */ /* 0x001fea0003800000 */
.L_x_333:
[----:B------:R-:W-:Y:S01]  /*f0c0*/  LOP3.LUT P0, RZ, R18, 0x7f, RZ, 0xc0, !PT ;  /* 0x0000007f12ff7812 */ /* 0x000fe2000780c0ff */
[----:B------:R-:W-:-:S04]  /*f0d0*/  UPRMT UR4, UR41, 0x9910, URZ ;  /* 0x0000991029047896 */ /* 0x000fc8000800003f */
[----:B------:R-:W-:-:S08]  /*f0e0*/  UISETP.NE.AND UP0, UPT, UR4, 0x2, UPT ;  /* 0x000000020400788c */ /* 0x000fd0000bf05270 */
[----:B-1----:R1:W-:Y:S01]  /*f0f0*/  @!P0 SYNCS.ARRIVE.TRANS64 RZ, [R6+URZ], R5 ;  /* 0x0000000506ff89a7 */ /* 0x0023e2000800003f */
[----:B------:R-:W-:-:S13]  /*f100*/  PLOP3.LUT P0, PT, PT, PT, UP0, 0x80, 0x0 ;  /* 0x000000000000781c */ /* 0x000fda0003f0f008 */
[----:B-1----:R-:W-:Y:S05]  /*f110*/  @P0 BRA `(.L_x_312) ;  /* 0x0000000000040947 */ /* 0x002fea0003800000 */
[----:B------:R-:W-:Y:S01]  /*f120*/  BPT.TRAP 0x1 ;  /* 0x000000040000795c */ /* 0x000fe20000300000 */
.L_x_312:
[----:B------:R-:W-:-:S13]  /*f130*/  ISETP.NE.AND P0, PT, R28, RZ, PT ;  /* 0x000000ff1c00720c */ /* 0x000fda0003f05270 */
[----:B------:R-:W-:Y:S05]  /*f140*/  @P0 BRA `(.L_x_313) ;  /* 0x0000000000040947 */ /* 0x000fea0003800000 */
[----:B------:R-:W-:Y:S01]  /*f150*/  BPT.TRAP 0x1 ;  /* 0x000000040000795c */ /* 0x000fe20000300000 */
.L_x_313:
[--C-:B0-----:R-:W-:Y:S01]  /*f160*/  IMAD R3, R4, 0x8000, R27.reuse ;  /* 0x0000800004037824 */ /* 0x101fe200078e021b */
[----:B------:R-:W-:Y:S01]  /*f170*/  R2UR UR25, R6 ;  /* 0x00000000061972ca */ /* 0x000fe200000e0000 */
[----:B------:R-:W-:Y:S01]  /*f180*/  IMAD R5, R4, 0x4000, R27 ;  /* 0x0000400004057824 */ /* 0x000fe200078e021b */
[----:B------:R-:W-:Y:S01]  /*f190*/  R2UR UR27, R7 ;  /* 0x00000000071b72ca */ /* 0x000fe200000e0000 */
[----:B------:R-:W-:Y:S01]  /*f1a0*/  VIADD R8, R8, 0xffffffff ;  /* 0xffffffff08087836 */ /* 0x000fe20000000000 */
[----:B------:R-:W-:Y:S01]  /*f1b0*/  R2UR UR16, R3 ;  /* 0x00000000031072ca */ /* 0x000fe200000e0000 */
[----:B------:R-:W-:Y:S01]  /*f1c0*/  UIADD3 UR4, UP0, UR36, 0xf0, URZ ;  /* 0x000000f024047890 */ /* 0x000fe2000ff1e03f */
[----:B------:R-:W-:Y:S01]  /*f1d0*/  R2UR UR8, R5 ;  /* 0x00000000050872ca */ /* 0x000fe200000e0000 */
[----:B------:R-:W-:Y:S01]  /*f1e0*/  UIADD3 UR14, UP1, UR36, 0x1f0, URZ ;  /* 0x000001f0240e7890 */ /* 0x000fe2000ff3e03f */
[----:B------:R-:W-:Y:S01]  /*f1f0*/  R2UR UR28, R23 ;  /* 0x00000000171c72ca */ /* 0x000fe200000e0000 */
[----:B------:R-:W-:Y:S01]  /*f200*/  UIADD3.X UR5, URZ, UR37, URZ, UP0, !UPT ;  /* 0x000000253f057290 */ /* 0x000fe200087fe43f */
[----:B------:R-:W-:Y:S01]  /*f210*/  R2UR UR26, R19 ;  /* 0x00000000131a72ca */ /* 0x000fe200000e0000 */
[----:B------:R-:W-:Y:S01]  /*f220*/  VIADD R4, R4, 0x1 ;  /* 0x0000000104047836 */ /* 0x000fe20000000000 */
[----:B------:R-:W-:Y:S01]  /*f230*/  R2UR UR18, R9 ;  /* 0x00000000091272ca */ /* 0x000fe200000e0000 */
[----:B------:R-:W-:Y:S01]  /*f240*/  UIADD3.X UR15, URZ, UR37, URZ, UP1, !UPT ;  /* 0x000000253f0f7290 */ /* 0x000fe20008ffe43f */
[----:B------:R-:W-:Y:S01]  /*f250*/  R2UR UR11, R22 ;  /* 0x00000000160b72ca */ /* 0x000fe200000e0000 */
[----:B------:R-:W-:Y:S01]  /*f260*/  UMOV UR6, 0x0 ;  /* 0x0000000000067882 */ /* 0x000fe20000000000 */
[----:B------:R-:W-:Y:S01]  /*f270*/  ISETP.GT.AND P1, PT, R8, 0x1, PT ;  /* 0x000000010800780c */ /* 0x000fe20003f24270 */
[----:B------:R-:W-:Y:S01]  /*f280*/  UIADD3 UR24, UR16, 0x800, URZ ;  /* 0x0000080010187890 */ /* 0x000fe2000fffe03f */
[----:B------:R-:W-:Y:S01]  /*f290*/  ISETP.NE.AND P0, PT, R4, 0x4, PT ;  /* 0x000000040400780c */ /* 0x000fe20003f05270 */
[----:B------:R-:W-:Y:S01]  /*f2a0*/  UIADD3 UR16, UR16, 0x4800, URZ ;  /* 0x0000480010107890 */ /* 0x000fe2000fffe03f */
[----:B------:R-:W-:Y:S01]  /*f2b0*/  VIADD R7, R7, 0x80 ;  /* 0x0000008007077836 */ /* 0x000fe20000000000 */
[----:B------:R-:W-:Y:S01]  /*f2c0*/  UIADD3 UR8, UR8, 0x20800, URZ ;  /* 0x0002080008087890 */ /* 0x000fe2000fffe03f */
[----:B------:R-:W-:Y:S01]  /*f2d0*/  SEL R3, RZ, 0x1, P0 ;  /* 0x00000001ff037807 */ /* 0x000fe20000000000 */
[----:B------:R-:W-:Y:S01]  /*f2e0*/  UMOV UR7, 0x10000000 ;  /* 0x1000000000077882 */ /* 0x000fe20000000000 */
[----:B------:R-:W-:Y:S01]  /*f2f0*/  UMOV UR17, UR25 ;  /* 0x0000001900117c82 */ /* 0x000fe20008000000 */
[----:B------:R-:W-:Y:S01]  /*f300*/  UMOV UR19, UR27 ;  /* 0x0000001b00137c82 */ /* 0x000fe20008000000 */
[----:B------:R-:W-:Y:S01]  /*f310*/  UMOV UR20, UR28 ;  /* 0x0000001c00147c82 */ /* 0x000fe20008000000 */
[----:B------:R0:W-:Y:S01]  /*f320*/  UTMALDG.3D [UR24], [UR4], desc[UR6] ;  /* 0x00000618040075b4 */ /* 0x0001e20008011000 */
[----:B------:R-:W-:Y:S01]  /*f330*/  UMOV UR9, UR25 ;  /* 0x0000001900097c82 */ /* 0x000fe20008000000 */
[----:B------:R-:W-:Y:S01]  /*f340*/  UMOV UR10, UR27 ;  /* 0x0000001b000a7c82 */ /* 0x000fe20008000000 */
[----:B------:R-:W-:Y:S01]  /*f350*/  UMOV UR12, UR28 ;  /* 0x0000001c000c7c82 */ /* 0x000fe20008000000 */
[----:B------:R-:W-:-:S02]  /*f360*/  LOP3.LUT R0, R0, R3, RZ, 0x3c, !PT ;  /* 0x0000000300007212 */ /* 0x000fc400078e3cff */
[----:B------:R-:W-:Y:S01]  /*f370*/  SEL R4, R4, RZ, P0 ;  /* 0x000000ff04047207 */ /* 0x000fe20000000000 */
[----:B------:R0:W-:Y:S01]  /*f380*/  UTMALDG.3D [UR16], [UR4], desc[UR6] ;  /* 0x00000610040075b4 */ /* 0x0001e20008011000 */
[----:B------:R0:W-:Y:S02]  /*f390*/  UTMALDG.3D [UR8], [UR14], desc[UR6] ;  /* 0x000006080e0075b4 */ /* 0x0001e40008011000 */
[----:B0-----:R-:W-:Y:S05]  /*f3a0*/  @P1 BRA `(.L_x_314) ;  /* 0xfffffffc002c1947 */ /* 0x001fea000383ffff */
.L_x_308:
[----:B------:R-:W-:Y:S05]  /*f3b0*/  BSYNC B6 ;  /* 0x0000000000067941 */ /* 0x000fea0003800000 */
.L_x_307:
[----:B------:R-:W-:Y:S01]  /*f3c0*/  LOP3.LUT P2, RZ, R26, 0xff, RZ, 0xc0, !PT ;  /* 0x000000ff1aff7812 */ /* 0x000fe2000784c0ff */
[----:B------:R-:W-:Y:S01]  /*f3d0*/  VIADD R25, R25, UR43 ;  /* 0x0000002b19197c36 */ /* 0x000fe20008000000 */
[----:B------:R-:W-:Y:S01]  /*f3e0*/  ULDC.64 UR4, c[0x0][0x650] ;  /* 0x0001940000047ab9 */ /* 0x000fe20000000a00 */
[----:B------:R-:W-:Y:S01]  /*f3f0*/  IMAD.U32 R5, RZ, RZ, UR43 ;  /* 0x0000002bff057e24 */ /* 0x000fe2000f8e00ff */
[----:B------:R-:W-:Y:S01]  /*f400*/  BSSY B0, `(.L_x_315) ;  /* 0x000006c000007945 */ /* 0x000fe20003800000 */
[----:B------:R-:W-:Y:S01]  /*f410*/  IMAD.MOV.U32 R19, RZ, RZ, -0x1 ;  /* 0xffffffffff137424 */ /* 0x000fe200078e00ff */
[----:B------:R-:W-:Y:S01]  /*f420*/  ISETP.GT.U32.AND P0, PT, R25, 0x3, PT ;  /* 0x000000031900780c */ /* 0x000fe20003f04070 */
[----:B------:R-:W-:Y:S01]  /*f430*/  IMAD.MOV.U32 R22, RZ, RZ, -0x1 ;  /* 0xffffffffff167424 */ /* 0x000fe200078e00ff */
[----:B------:R-:W-:Y:S01]  /*f440*/  SHF.R.U32.HI R0, RZ, 0x2, R25 ;  /* 0x00000002ff007819 */ /* 0x000fe20000011619 */
[----:B------:R-:W-:Y:S01]  /*f450*/  IMAD.MOV.U32 R23, RZ, RZ, -0x1 ;  /* 0xffffffffff177424 */ /* 0x000fe200078e00ff */
[----:B------:R-:W-:-:S02]  /*f460*/  ISETP.LT.U32.AND P0, PT, R5, 0x4, P0 ;  /* 0x000000040500780c */ /* 0x000fc40000701070 */
[----:B------:R-:W-:Y:S01]  /*f470*/  LOP3.LUT R0, R0, 0x1, RZ, 0xc0, !PT ;  /* 0x0000000100007812 */ /* 0x000fe200078ec0ff */
[----:B------:R-:W0:Y:S01]  /*f480*/  @P2 S2R R4, SR_CgaCtaId ;  /* 0x0000000000042919 */ /* 0x000e220000008800 */
[----:B------:R-:W-:Y:S02]  /*f490*/  @P2 MOV R3, 0x400 ;  /* 0x0000040000032802 */ /* 0x000fe40000000f00 */
[----:B------:R-:W-:Y:S01]  /*f4a0*/  ISETP.NE.U32.AND P1, PT, R0, 0x1, PT ;  /* 0x000000010000780c */ /* 0x000fe20003f25070 */
[----:B------:R-:W-:Y:S01]  /*f4b0*/  IMAD.U32 R0, RZ, RZ, UR43 ;  /* 0x0000002bff007e24 */ /* 0x000fe2000f8e00ff */
[----:B------:R-:W-:Y:S02]  /*f4c0*/  LOP3.LUT R25, R25, 0x3, RZ, 0xc0, !PT ;  /* 0x0000000319197812 */ /* 0x000fe400078ec0ff */
[----:B------:R-:W-:Y:S02]  /*f4d0*/  PRMT R26, RZ, 0x7610, R26 ;  /* 0x00007610ff1a7816 */ /* 0x000fe4000000001a */
[----:B------:R-:W-:-:S04]  /*f4e0*/  ISETP.GT.U32.AND P1, PT, R0, 0x3, !P1 ;  /* 0x000000030000780c */ /* 0x000fc80004f24070 */
[----:B------:R-:W-:Y:S02]  /*f4f0*/  SEL R0, RZ, 0x1, !P1 ;  /* 0x00000001ff007807 */ /* 0x000fe40004800000 */
[----:B0-----:R-:W-:-:S04]  /*f500*/  @P2 LEA R3, R4, R3, 0x18 ;  /* 0x0000000304032211 */ /* 0x001fc800078ec0ff */
[----:B------:R0:W-:Y:S01]  /*f510*/  @P2 SYNCS.ARRIVE.TRANS64.A1T0 RZ, [R3+URZ+0x58], RZ ;  /* 0x000058ff03ff29a7 */ /* 0x0001e2000810003f */
[----:B------:R-:W-:-:S04]  /*f520*/  IADD3 R16, P2, R16, UR46, RZ ;  /* 0x0000002e10107c10 */ /* 0x000fc8000ff5e0ff */
[----:B------:R-:W-:Y:S02]  /*f530*/  IADD3.X R17, R17, UR44, RZ, P2, !PT ;  /* 0x0000002c11117c10 */ /* 0x000fe400097fe4ff */
[----:B------:R-:W-:Y:S02]  /*f540*/  ISETP.GE.U32.AND P2, PT, R16, UR4, PT ;  /* 0x0000000410007c0c */ /* 0x000fe4000bf46070 */
[----:B0-----:R-:W-:Y:S02]  /*f550*/  SEL R3, RZ, 0x1, !P0 ;  /* 0x00000001ff037807 */ /* 0x001fe40004000000 */
[----:B------:R-:W-:Y:S02]  /*f560*/  ISETP.GE.U32.AND.EX P0, PT, R17, UR5, PT, P2 ;  /* 0x0000000511007c0c */ /* 0x000fe4000bf06120 */
[----:B------:R-:W-:Y:S02]  /*f570*/  LOP3.LUT R24, R0, R24, R3, 0x96, !PT ;  /* 0x0000001800187212 */ /* 0x000fe400078e9603 */
[----:B------:R-:W-:-:S09]  /*f580*/  PRMT R0, RZ, 0x7610, R0 ;  /* 0x00007610ff007816 */ /* 0x000fd20000000000 */
[----:B------:R-:W-:Y:S05]  /*f590*/  @P0 BRA `(.L_x_316) ;  /* 0x0000000400480947 */ /* 0x000fea0003800000 */
[----:B------:R-:W-:Y:S01]  /*f5a0*/  ULDC.64 UR4, c[0x0][0x628] ;  /* 0x00018a0000047ab9 */ /* 0x000fe20000000a00 */
[----:B------:R-:W0:Y:S01]  /*f5b0*/  S2R R3, SR_CTAID.X ;  /* 0x0000000000037919 */ /* 0x000e220000002500 */
[----:B------:R-:W-:Y:S01]  /*f5c0*/  ISETP.NE.U32.AND P0, PT, RZ, UR4, PT ;  /* 0x00000004ff007c0c */ /* 0x000fe2000bf05070 */
[----:B------:R-:W-:Y:S01]  /*f5d0*/  ULDC UR7, c[0x0][0x630] ;  /* 0x00018c0000077ab9 */ /* 0x000fe20000000800 */
[----:B------:R-:W-:Y:S01]  /*f5e0*/  IMAD.MOV.U32 R4, RZ, RZ, R16 ;  /* 0x000000ffff047224 */ /* 0x000fe200078e0010 */
[----:B------:R-:W1:Y:S01]  /*f5f0*/  S2R R0, SR_CTAID.Y ;  /* 0x0000000000007919 */ /* 0x000e620000002600 */
[----:B------:R-:W-:Y:S01]  /*f600*/  ISETP.NE.AND.EX P0, PT, RZ, UR5, PT, P0 ;  /* 0x00000005ff007c0c */ /* 0x000fe2000bf05300 */
[----:B------:R-:W-:-:S12]  /*f610*/  IMAD.MOV.U32 R5, RZ, RZ, R17 ;  /* 0x000000ffff057224 */ /* 0x000fd800078e0011 */
[----:B------:R-:W-:Y:S05]  /*f620*/  @!P0 BRA `(.L_x_317) ;  /* 0x0000000000288947 */ /* 0x000fea0003800000 */
[----:B------:R-:W-:Y:S02]  /*f630*/  ULDC UR6, c[0x0][0x634] ;  /* 0x00018d0000067ab9 */ /* 0x000fe40000000800 */
[----:B------:R-:W-:-:S05]  /*f640*/  IADD3 R9, P0, R16, UR6, RZ ;  /* 0x0000000610097c10 */ /* 0x000fca000ff1e0ff */
[----:B------:R-:W-:-:S04]  /*f650*/  IMAD.X R11, RZ, RZ, R17, P0 ;  /* 0x000000ffff0b7224 */ /* 0x000fc800000e0611 */
[----:B------:R-:W-:-:S04]  /*f660*/  IMAD.WIDE.U32 R6, R11, UR4, RZ ;  /* 0x000000040b067c25 */ /* 0x000fc8000f8e00ff */
[----:B------:R-:W-:-:S04]  /*f670*/  IMAD.WIDE.U32 R6, P0, R9, UR5, R6 ;  /* 0x0000000509067c25 */ /* 0x000fc8000f800006 */
[----:B------:R-:W-:-:S04]  /*f680*/  IMAD.WIDE.U32 R8, R9, UR4, RZ ;  /* 0x0000000409087c25 */ /* 0x000fc8000f8e00ff */
[----:B------:R-:W-:Y:S01]  /*f690*/  IMAD.X R5, RZ, RZ, RZ, P0 ;  /* 0x000000ffff057224 */ /* 0x000fe200000e06ff */
[----:B------:R-:W-:Y:S01]  /*f6a0*/  IADD3 RZ, P0, R9, R6, RZ ;  /* 0x0000000609ff7210 */ /* 0x000fe20007f1e0ff */
[----:B------:R-:W-:-:S04]  /*f6b0*/  IMAD.MOV.U32 R4, RZ, RZ, R7 ;  /* 0x000000ffff047224 */ /* 0x000fc800078e0007 */
[----:B------:R-:W-:-:S08]  /*f6c0*/  IMAD.WIDE.U32.X R4, R11, UR5, R4, P0 ;  /* 0x000000050b047c25 */ /* 0x000fd000080e0404 */
.L_x_317:
[--C-:B------:R-:W-:Y:S01]  /*f6d0*/  SHF.R.U64 R23, R4, UR7, R5.reuse ;  /* 0x0000000704177c19 */ /* 0x100fe20008001205 */
[----:B------:R-:W-:Y:S01]  /*f6e0*/  ULDC.64 UR4, c[0x0][0x620] ;  /* 0x0001880000047ab9 */ /* 0x000fe20000000a00 */
[----:B------:R-:W-:Y:S01]  /*f6f0*/  SHF.R.U32.HI R4, RZ, UR7, R5 ;  /* 0x00000007ff047c19 */ /* 0x000fe20008011605 */
[----:B------:R-:W-:Y:S01]  /*f700*/  ULDC.64 UR8, c[0x0][0x640] ;  /* 0x0001900000087ab9 */ /* 0x000fe20000000a00 */
[----:B------:R-:W-:Y:S01]  /*f710*/  IADD3 R7, P0, RZ, -R23, RZ ;  /* 0x80000017ff077210 */ /* 0x000fe20007f1e0ff */
[----:B------:R-:W2:Y:S01]  /*f720*/  LDC R13, c[0x0][0x148] ;  /* 0x00005200ff0d7b82 */ /* 0x000ea20000000800 */
[----:B0-----:R-:W-:Y:S01]  /*f730*/  I2FP.F32.U32 R8, R3 ;  /* 0x0000000300087245 */ /* 0x001fe20000201000 */
[----:B------:R-:W-:Y:S02]  /*f740*/  ULDC UR6, c[0x0][0x608] ;  /* 0x0001820000067ab9 */ /* 0x000fe40000000800 */
[----:B------:R-:W-:Y:S01]  /*f750*/  IMAD.X R4, RZ, RZ, ~R4, P0 ;  /* 0x000000ffff047224 */ /* 0x000fe200000e0e04 */
[----:B------:R-:W-:-:S03]  /*f760*/  ISETP.NE.U32.AND P0, PT, RZ, UR8, PT ;  /* 0x00000008ff007c0c */ /* 0x000fc6000bf05070 */
[----:B------:R-:W-:Y:S01]  /*f770*/  IMAD R6, R4, UR4, RZ ;  /* 0x0000000404067c24 */ /* 0x000fe2000f8e02ff */
[----:B------:R-:W-:Y:S01]  /*f780*/  ISETP.NE.AND.EX P0, PT, RZ, UR9, PT, P0 ;  /* 0x00000009ff007c0c */ /* 0x000fe2000bf05300 */
[----:B------:R-:W-:Y:S01]  /*f790*/  IMAD.WIDE.U32 R4, R7, UR4, R16 ;  /* 0x0000000407047c25 */ /* 0x000fe2000f8e0010 */
[----:B------:R-:W-:-:S03]  /*f7a0*/  ULDC UR4, c[0x0][0x150] ;  /* 0x0000540000047ab9 */ /* 0x000fc60000000800 */
[----:B------:R-:W-:Y:S01]  /*f7b0*/  FMUL R8, R8, UR4 ;  /* 0x0000000408087c20 */ /* 0x000fe20008400000 */
[----:B------:R-:W-:Y:S01]  /*f7c0*/  IMAD R7, R7, UR5, R6 ;  /* 0x0000000507077c24 */ /* 0x000fe2000f8e0206 */
[----:B------:R-:W-:Y:S01]  /*f7d0*/  ULDC UR4, c[0x0][0x618] ;  /* 0x0001860000047ab9 */ /* 0x000fe20000000800 */
[----:B------:R-:W0:Y:S01]  /*f7e0*/  LDC R6, c[0x0][0x144] ;  /* 0x00005100ff067b82 */ /* 0x000e220000000800 */
[----:B------:R-:W-:Y:S01]  /*f7f0*/  ULDC UR5, c[0x0][0x154] ;  /* 0x0000550000057ab9 */ /* 0x000fe20000000800 */
[----:B------:R-:W-:Y:S01]  /*f800*/  IMAD.IADD R5, R5, 0x1, R7 ;  /* 0x0000000105057824 */ /* 0x000fe200078e0207 */
[----:B------:R-:W3:Y:S04]  /*f810*/  F2I.U32.TRUNC.NTZ R8, R8 ;  /* 0x0000000800087305 */ /* 0x000ee8000020f000 */
[----:B------:R-:W-:-:S02]  /*f820*/  SHF.R.U64 R10, R4, UR4, R5 ;  /* 0x00000004040a7c19 */ /* 0x000fc40008001205 */
[----:B-1----:R-:W-:Y:S02]  /*f830*/  I2FP.F32.U32 R4, R0 ;  /* 0x0000000000047245 */ /* 0x002fe40000201000 */
[----:B------:R-:W-:Y:S01]  /*f840*/  SHF.R.U32.HI R5, RZ, UR4, R5 ;  /* 0x00000004ff057c19 */ /* 0x000fe20008011605 */
[----:B------:R-:W-:Y:S02]  /*f850*/  ULDC UR4, c[0x0][0x658] ;  /* 0x0001960000047ab9 */ /* 0x000fe40000000800 */
[----:B------:R-:W-:Y:S01]  /*f860*/  FMUL R7, R4, UR5 ;  /* 0x0000000504077c20 */ /* 0x000fe20008400000 */
[--C-:B------:R-:W-:Y:S02]  /*f870*/  SHF.R.U64 R12, R10, UR6, R5.reuse ;  /* 0x000000060a0c7c19 */ /* 0x100fe40008001205 */
[----:B------:R-:W-:Y:S01]  /*f880*/  SHF.R.U32.HI R5, RZ, UR6, R5 ;  /* 0x00000006ff057c19 */ /* 0x000fe20008011605 */
[----:B------:R1:W4:Y:S01]  /*f890*/  F2I.U32.TRUNC.NTZ R14, R7 ;  /* 0x00000007000e7305 */ /* 0x000322000020f000 */
[----:B---3--:R-:W-:-:S02]  /*f8a0*/  IMAD.MOV R8, RZ, RZ, -R8 ;  /* 0x000000ffff087224 */ /* 0x008fc400078e0a08 */
[--C-:B------:R-:W-:Y:S02]  /*f8b0*/  SHF.R.U64 R11, R12, UR4, R5.reuse ;  /* 0x000000040c0b7c19 */ /* 0x100fe40008001205 */
[----:B------:R-:W-:Y:S01]  /*f8c0*/  SHF.R.U32.HI R5, RZ, UR4, R5 ;  /* 0x00000004ff057c19 */ /* 0x000fe20008011605 */
[----:B0-----:R-:W-:Y:S02]  /*f8d0*/  IMAD R3, R6, R8, R3 ;  /* 0x0000000806037224 */ /* 0x001fe400078e0203 */
[----:B------:R-:W-:Y:S01]  /*f8e0*/  IMAD.MOV.U32 R4, RZ, RZ, R11 ;  /* 0x000000ffff047224 */ /* 0x000fe200078e000b */
[----:B-12-4-:R-:W-:Y:S06]  /*f8f0*/  @!P0 BRA `(.L_x_318) ;  /* 0x0000000000288947 */ /* 0x016fec0003800000 */
        /* <DEDUP_REMOVED lines=10> */
.L_x_318:
[----:B------:R-:W-:Y:S01]  /*f9a0*/  ISETP.NE.AND P0, PT, R2, 0x1, PT ;  /* 0x000000010200780c */ /* 0x000fe20003f05270 */
[----:B------:R-:W-:Y:S01]  /*f9b0*/  ULDC UR4, c[0x0][0x648] ;  /* 0x0001920000047ab9 */ /* 0x000fe20000000800 */
[----:B------:R-:W-:Y:S01]  /*f9c0*/  IMAD.MOV R14, RZ, RZ, -R14 ;  /* 0x000000ffff0e7224 */ /* 0x000fe200078e0a0e */
[----:B------:R-:W-:Y:S01]  /*f9d0*/  SHF.R.U64 R5, R4, UR4, R5 ;  /* 0x0000000404057c19 */ /* 0x000fe20008001205 */
[----:B------:R-:W-:Y:S01]  /*f9e0*/  ULDC UR4, c[0x0][0x638] ;  /* 0x00018e0000047ab9 */ /* 0x000fe20000000800 */
[----:B------:R-:W-:Y:S01]  /*f9f0*/  LOP3.LUT R12, R12, UR38, RZ, 0xc0, !PT ;  /* 0x000000260c0c7c12 */ /* 0x000fe2000f8ec0ff */
[----:B------:R-:W-:Y:S01]  /*fa00*/  ULDC UR5, c[0x0][0x610] ;  /* 0x0001840000057ab9 */ /* 0x000fe20000000800 */
[----:B------:R-:W-:-:S03]  /*fa10*/  LOP3.LUT R4, R10, UR40, RZ, 0xc0, !PT ;  /* 0x000000280a047c12 */ /* 0x000fc6000f8ec0ff */
[----:B------:R-:W-:-:S03]  /*fa20*/  IMAD R12, R5, UR39, R12 ;  /* 0x00000027050c7c24 */ /* 0x000fc6000f8e020c */
[----:B------:R-:W-:Y:S02]  /*fa30*/  @P0 IMAD R3, R13, R14, R0 ;  /* 0x0000000e0d030224 */ /* 0x000fe400078e0200 */
[----:B------:R-:W-:Y:S02]  /*fa40*/  IMAD.MOV R0, RZ, RZ, -R5 ;  /* 0x000000ffff007224 */ /* 0x000fe400078e0a05 */
[----:B------:R-:W-:Y:S02]  /*fa50*/  IMAD R3, R12, UR5, R3 ;  /* 0x000000050c037c24 */ /* 0x000fe4000f8e0203 */
[----:B------:R-:W-:Y:S01]  /*fa60*/  IMAD R11, R0, UR4, R11 ;  /* 0x00000004000b7c24 */ /* 0x000fe2000f8e020b */
[----:B------:R-:W-:Y:S01]  /*fa70*/  ULDC UR4, c[0x0][0x600] ;  /* 0x0001800000047ab9 */ /* 0x000fe20000000800 */
[----:B------:R-:W-:Y:S02]  /*fa80*/  IMAD.MOV.U32 R0, RZ, RZ, 0x1 ;  /* 0x00000001ff007424 */ /* 0x000fe400078e00ff */
[----:B------:R-:W-:-:S05]  /*fa90*/  IMAD R4, R11, UR4, R4 ;  /* 0x000000040b047c24 */ /* 0x000fca000f8e0204 */
[----:B------:R-:W-:Y:S02]  /*faa0*/  SEL R22, R4, R3, !P0 ;  /* 0x0000000304167207 */ /* 0x000fe40004000000 */
[----:B------:R-:W-:-:S07]  /*fab0*/  SEL R19, R3, R4, !P0 ;  /* 0x0000000403137207 */ /* 0x000fce0004000000 */
.L_x_316:
[----:B------:R-:W-:Y:S05]  /*fac0*/  BSYNC B0 ;  /* 0x0000000000007941 */ /* 0x000fea0003800000 */
.L_x_315:
[----:B------:R-:W-:-:S13]  /*fad0*/  LOP3.LUT P0, RZ, R0, 0xff, RZ, 0xc0, !PT ;  /* 0x000000ff00ff7812 */ /* 0x000fda000780c0ff */
[----:B------:R-:W-:Y:S05]  /*fae0*/  @P0 BRA `(.L_x_319) ;  /* 0xfffffff0007c0947 */ /* 0x000fea000383ffff */
[----:B------:R-:W-:Y:S05]  /*faf0*/  BSYNC B7 ;  /* 0x0000000000077941 */ /* 0x000fea0003800000 */
.L_x_305:
[----:B------:R-:W-:-:S03]  /*fb00*/  UMOV UR4, 0xffffffff ;  /* 0xffffffff00047882 */ /* 0x000fc60000000000 */
[----:B------:R-:W-:Y:S05]  /*fb10*/  BRA.DIV UR4, `(.L_x_320) ;  /* 0x0000000604487947 */ /* 0x000fea000b800000 */
[----:B------:R-:W-:-:S13]  /*fb20*/  ELECT P6, URZ, PT ;  /* 0x00000000003f782f */ /* 0x000fda00038c0000 */
.L_x_336:
[----:B------:R-:W-:Y:S04]  /*fb30*/  BSSY B0, `(.L_x_321) ;  /* 0x000002c000007945 */ /* 0x000fe80003800000 */
[----:B------:R-:W-:Y:S05]  /*fb40*/  @!P6 BRA `(.L_x_322) ;  /* 0x0000000000a8e947 */ /* 0x000fea0003800000 */
[----:B------:R-:W-:-:S04]  /*fb50*/  ULOP3.LUT UR4, UR42, 0x2, URZ, 0xfc, !UPT ;  /* 0x000000022a047892 */ /* 0x000fc8000f8efc3f */
[----:B------:R-:W-:-:S06]  /*fb60*/  UISETP.NE.AND UP0, UPT, UR4, 0x3, UPT ;  /* 0x000000030400788c */ /* 0x000fcc000bf05270 */
[----:B------:R-:W-:-:S13]  /*fb70*/  PLOP3.LUT P0, PT, PT, PT, UP0, 0x80, 0x0 ;  /* 0x000000000000781c */ /* 0x000fda0003f0f008 */
[----:B------:R-:W-:Y:S05]  /*fb80*/  @!P0 BRA `(.L_x_323) ;  /* 0x0000000000048947 */ /* 0x000fea0003800000 */
[----:B------:R-:W-:Y:S01]  /*fb90*/  BPT.TRAP 0x1 ;  /* 0x000000040000795c */ /* 0x000fe20000300000 */
.L_x_323:
[----:B------:R-:W0:Y:S01]  /*fba0*/  S2R R3, SR_CgaCtaId ;  /* 0x0000000000037919 */ /* 0x000e220000008800 */
[----:B------:R-:W-:Y:S02]  /*fbb0*/  MOV R0, 0x400 ;  /* 0x0000040000007802 */ /* 0x000fe40000000f00 */
[----:B------:R-:W-:Y:S02]  /*fbc0*/  SHF.L.U32 R2, R24, 0x1f, RZ ;  /* 0x0000001f18027819 */ /* 0x000fe400000006ff */
[----:B0-----:R-:W-:-:S05]  /*fbd0*/  LEA R0, R3, R0, 0x18 ;  /* 0x0000000003007211 */ /* 0x001fca00078ec0ff */
[----:B------:R-:W-:-:S04]  /*fbe0*/  VIADD R0, R0, 0x20 ;  /* 0x0000002000007836 */ /* 0x000fc80000000000 */
[C---:B------:R-:W-:Y:S02]  /*fbf0*/  IMAD R5, R25.reuse, 0x8, R0 ;  /* 0x0000000819057824 */ /* 0x040fe400078e0200 */
[----:B------:R-:W-:Y:S02]  /*fc00*/  VIADD R25, R25, 0x1 ;  /* 0x0000000119197836 */ /* 0x000fe40000000000 */
[----:B------:R-:W0:Y:S03]  /*fc10*/  SYNCS.PHASECHK.TRANS64.TRYWAIT P0, [R5+URZ], R2 ;  /* 0x00000002050075a7 */ /* 0x000e26000800017f */
[----:B------:R-:W-:-:S04]  /*fc20*/  ISETP.NE.AND P1, PT, R25, 0x4, PT ;  /* 0x000000041900780c */ /* 0x000fc80003f25270 */
[----:B------:R-:W-:Y:S02]  /*fc30*/  SEL R3, RZ, 0x1, P1 ;  /* 0x00000001ff037807 */ /* 0x000fe40000800000 */
[----:B------:R-:W-:Y:S02]  /*fc40*/  SEL R25, R25, RZ, P1 ;  /* 0x000000ff19197207 */ /* 0x000fe40000800000 */
[----:B------:R-:W-:-:S03]  /*fc50*/  LOP3.LUT R24, R24, R3, RZ, 0x3c, !PT ;  /* 0x0000000318187212 */ /* 0x000fc600078e3cff */
[----:B------:R-:W-:Y:S01]  /*fc60*/  IMAD R7, R25, 0x8, R0 ;  /* 0x0000000819077824 */ /* 0x000fe200078e0200 */
[----:B------:R-:W-:Y:S01]  /*fc70*/  SHF.L.U32 R4, R24, 0x1f, RZ ;  /* 0x0000001f18047819 */ /* 0x000fe200000006ff */
[----:B0-----:R-:W-:Y:S06]  /*fc80*/  @!P0 BRA `(.L_x_324) ;  /* 0x00000004000c8947 */ /* 0x001fec0003800000 */
.L_x_337:
[----:B------:R-:W1:Y:S01]  /*fc90*/  SYNCS.PHASECHK.TRANS64.TRYWAIT P0, [R7+URZ], R4 ;  /* 0x00000004070075a7 */ /* 0x000e62000800017f */
[----:B0-----:R-:W-:-:S05]  /*fca0*/  VIADD R2, R25, 0x1 ;  /* 0x0000000119027836 */ /* 0x001fca0000000000 */
[----:B------:R-:W-:-:S04]  /*fcb0*/  ISETP.NE.AND P1, PT, R2, 0x4, PT ;  /* 0x000000040200780c */ /* 0x000fc80003f25270 */
[----:B------:R-:W-:Y:S02]  /*fcc0*/  SEL R3, RZ, 0x1, P1 ;  /* 0x00000001ff037807 */ /* 0x000fe40000800000 */
[----:B------:R-:W-:Y:S02]  /*fcd0*/  SEL R9, R2, RZ, P1 ;  /* 0x000000ff02097207 */ /* 0x000fe40000800000 */
[----:B------:R-:W-:-:S03]  /*fce0*/  LOP3.LUT R11, R24, R3, RZ, 0x3c, !PT ;  /* 0x00000003180b7212 */ /* 0x000fc600078e3cff */
[----:B------:R-:W-:Y:S01]  /*fcf0*/  IMAD R6, R9, 0x8, R0 ;  /* 0x0000000809067824 */ /* 0x000fe200078e0200 */
[----:B------:R-:W-:Y:S01]  /*fd00*/  SHF.L.U32 R5, R11, 0x1f, RZ ;  /* 0x0000001f0b057819 */ /* 0x000fe200000006ff */
[----:B-1----:R-:W-:Y:S06]  /*fd10*/  @!P0 BRA `(.L_x_325) ;  /* 0x0000000000fc8947 */ /* 0x002fec0003800000 */
.L_x_338:
[----:B------:R-:W1:Y:S01]  /*fd20*/  SYNCS.PHASECHK.TRANS64.TRYWAIT P0, [R6+URZ], R5 ;  /* 0x00000005060075a7 */ /* 0x000e62000800017f */
[----:B------:R-:W-:-:S05]  /*fd30*/  VIADD R2, R9, 0x1 ;  /* 0x0000000109027836 */ /* 0x000fca0000000000 */
[----:B------:R-:W-:-:S04]  /*fd40*/  ISETP.NE.AND P1, PT, R2, 0x4, PT ;  /* 0x000000040200780c */ /* 0x000fc80003f25270 */
[----:B0-----:R-:W-:Y:S02]  /*fd50*/  SEL R4, RZ, 0x1, P1 ;  /* 0x00000001ff047807 */ /* 0x001fe40000800000 */
[----:B------:R-:W-:Y:S02]  /*fd60*/  SEL R3, R2, RZ, P1 ;  /* 0x000000ff02037207 */ /* 0x000fe40000800000 */
[----:B------:R-:W-:Y:S01]  /*fd70*/  LOP3.LUT R4, R11, R4, RZ, 0x3c, !PT ;  /* 0x000000040b047212 */ /* 0x000fe200078e3cff */
[----:B-1----:R-:W-:Y:S06]  /*fd80*/  @!P0 BRA `(.L_x_326) ;  /* 0x0000000000f48947 */ /* 0x002fec0003800000 */
.L_x_339:
[----:B------:R-:W-:Y:S01]  /*fd90*/  IMAD R3, R3, 0x8, R0 ;  /* 0x0000000803037824 */ /* 0x000fe200078e0200 */
[----:B------:R-:W-:-:S07]  /*fda0*/  SHF.L.U32 R0, R4, 0x1f, RZ ;  /* 0x0000001f04007819 */ /* 0x000fce00000006ff */
.L_x_327:
[----:B-1----:R1:W2:Y:S02]  /*fdb0*/  SYNCS.PHASECHK.TRANS64.TRYWAIT P0, [R3+URZ], R0 ;  /* 0x00000000030075a7 */ /* 0x0022a4000800017f */
[----:B--2---:R-:W-:Y:S05]  /*fdc0*/  @!P0 NANOSLEEP.SYNCS 0x989680 ;  /* 0x009896800000895d */ /* 0x004fea0003900000 */
[----:B------:R-:W2:Y:S02]  /*fdd0*/  @!P0 SYNCS.PHASECHK.TRANS64 P0, [R3+URZ], R0 ;  /* 0x00000000030085a7 */ /* 0x000ea4000800007f */
[----:B--2---:R-:W-:Y:S05]  /*fde0*/  @!P0 BRA `(.L_x_327) ;  /* 0xfffffffc00f08947 */ /* 0x004fea000383ffff */
.L_x_322:
[----:B------:R-:W-:Y:S05]  /*fdf0*/  BSYNC B0 ;  /* 0x0000000000007941 */ /* 0x000fea0003800000 */
.L_x_321:
[----:B------:R-:W-:Y:S05]  /*fe00*/  EXIT ;  /* 0x000000000000794d */ /* 0x000fea0003800000 */
.L_x_16:
[----:B------:R-:W-:Y:S02]  /*fe10*/  IMAD.MOV.U32 R12, RZ, RZ, RZ ;  /* 0x000000ffff0c7224 */ /* 0x000fe400078e00ff */
[----:B------:R-:W-:Y:S02]  /*fe20*/  IMAD.MOV.U32 R11, RZ, RZ, 0x1f ;  /* 0x0000001fff0b7424 */ /* 0x000fe400078e00ff */
[----:B------:R-:W-:-:S07]  /*fe30*/  IMAD.MOV.U32 R15, RZ, RZ, -0x1 ;  /* 0xffffffffff0f7424 */ /* 0x000fce00078e00ff */
[----:B012--5:R-:W-:Y:S05]  /*fe40*/  WARPSYNC.COLLECTIVE R15, `(.L_x_328) ;  /* 0x000000000f087348 */ /* 0x027fea0003c00000 */
[----:B------:R3:W4:Y:S02]  /*fe50*/  SHFL.IDX P6, R14, R13, R12, R11 ;  /* 0x0000000c0d0e7389 */ /* 0x00072400000c000b */
[----:B012345:R-:W-:Y:S01]  /*fe60*/  ENDCOLLECTIVE ;  /* 0x000000000000791b */ /* 0x03ffe20003800000 */
.L_x_328:
[----:B------:R-:W-:Y:S05]  /*fe70*/  BRA `(.L_x_329) ;  /* 0xffffff1400407947 */ /* 0x000fea000383ffff */
.L_x_20:
[----:B-1----:R1:W3:Y:S02]  /*fe80*/  SYNCS.PHASECHK.TRANS64.TRYWAIT P1, [R4+URZ], R3 ;  /* 0x00000003040075a7 */ /* 0x0022e4000802017f */
[----:B---3--:R-:W-:Y:S05]  /*fe90*/  @!P1 NANOSLEEP.SYNCS 0x989680 ;  /* 0x009896800000995d */ /* 0x008fea0003900000 */
[----:B------:R-:W3:Y:S02]  /*fea0*/  @!P1 SYNCS.PHASECHK.TRANS64 P1, [R4+URZ], R3 ;  /* 0x00000003040095a7 */ /* 0x000ee4000802007f */
[----:B---3--:R-:W-:Y:S05]  /*feb0*/  @!P1 BRA `(.L_x_20) ;  /* 0xfffffffc00f09947 */ /* 0x008fea000383ffff */
[----:B------:R-:W-:Y:S05]  /*fec0*/  BRA `(.L_x_19) ;  /* 0xffffff14006c7947 */ /* 0x000fea000383ffff */
.L_x_25:
[----:B0-----:R0:W1:Y:S02]  /*fed0*/  SYNCS.PHASECHK.TRANS64.TRYWAIT P1, [R7+URZ], R8 ;  /* 0x00000008070075a7 */ /* 0x001064000802017f */
[----:B-1----:R-:W-:Y:S05]  /*fee0*/  @!P1 NANOSLEEP.SYNCS 0x989680 ;  /* 0x009896800000995d */ /* 0x002fea0003900000 */
[----:B------:R-:W1:Y:S02]  /*fef0*/  @!P1 SYNCS.PHASECHK.TRANS64 P1, [R7+URZ], R8 ;  /* 0x00000008070095a7 */ /* 0x000e64000802007f */
[----:B-1----:R-:W-:Y:S05]  /*ff00*/  @!P1 BRA `(.L_x_25) ;  /* 0xfffffffc00f09947 */ /* 0x002fea000383ffff */
[----:B------:R-:W-:Y:S05]  /*ff10*/  BRA `(.L_x_24) ;  /* 0xffffff2800387947 */ /* 0x000fea000383ffff */
.L_x_33:
[----:B0-----:R0:W1:Y:S02]  /*ff20*/  SYNCS.PHASECHK.TRANS64.TRYWAIT P1, [R8+URZ], R7 ;  /* 0x00000007080075a7 */ /* 0x001064000802017f */
[----:B-1----:R-:W-:Y:S05]  /*ff30*/  @!P1 NANOSLEEP.SYNCS 0x989680 ;  /* 0x009896800000995d */ /* 0x002fea0003900000 */
[----:B------:R-:W1:Y:S02]  /*ff40*/  @!P1 SYNCS.PHASECHK.TRANS64 P1, [R8+URZ], R7 ;  /* 0x00000007080095a7 */ /* 0x000e64000802007f */
[----:B-1----:R-:W-:Y:S05]  /*ff50*/  @!P1 BRA `(.L_x_33) ;  /* 0xfffffffc00f09947 */ /* 0x002fea000383ffff */
[----:B------:R-:W-:Y:S05]  /*ff60*/  BRA `(.L_x_32) ;  /* 0xffffff3800ec7947 */ /* 0x000fea000383ffff */
.L_x_306:
[----:B------:R-:W-:Y:S01]  /*ff70*/  BSSY B0, `(.L_x_330) ;  /* 0x0000006000007945 */ /* 0x000fe20003800000 */
[----:B------:R-:W-:-:S07]  /*ff80*/  IMAD.MOV.U32 R15, RZ, RZ, -0x1 ;  /* 0xffffffffff0f7424 */ /* 0x000fce00078e00ff */
[----:B------:R-:W-:Y:S05]  /*ff90*/  WARPSYNC.COLLECTIVE R15, `(.L_x_331) ;  /* 0x000000000f0c7348 */ /* 0x000fea0003c00000 */
[----:B------:R-:W-:Y:S02]  /*ffa0*/  ELECT P6, UR62, PT ;  /* 0x00000000003e782f */ /* 0x000fe400038c0000 */
[----:B------:R-:W-:Y:S01]  /*ffb0*/  MOV R14, UR62 ;  /* 0x0000003e000e7c02 */ /* 0x000fe20008000f00 */
[----:B------:R-:W-:Y:S10]  /*ffc0*/  ENDCOLLECTIVE ;  /* 0x000000000000791b */ /* 0x000ff40003800000 */
.L_x_331:
[----:B------:R-:W-:Y:S05]  /*ffd0*/  BSYNC B0 ;  /* 0x0000000000007941 */ /* 0x000fea0003800000 */
.L_x_330:
[----:B------:R-:W-:Y:S05]  /*ffe0*/  BRA `(.L_x_332) ;  /* 0xffffffec00487947 */ /* 0x000fea000383ffff */
.L_x_311:
[----:B0-----:R0:W2:Y:S02]  /*fff0*/  SYNCS.PHASECHK.TRANS64.TRYWAIT P0, [R6+URZ+0x20], R3 ;  /* 0x00002003060075a7 */ /* 0x0010a4000800017f */
[----:B--2---:R-:W-:Y:S05]  /*10000*/  @!P0 NANOSLEEP.SYNCS 0x989680 ;  /* 0x009896800000895d */ /* 0x004fea0003900000 */
[----:B------:R-:W2:Y:S02]  /*10010*/  @!P0 SYNCS.PHASECHK.TRANS64 P0, [R6+URZ+0x20], R3 ;  /* 0x00002003060085a7 */ /* 0x000ea4000800007f */
[----:B--2---:R-:W-:Y:S05]  /*10020*/  @!P0 BRA `(.L_x_311) ;  /* 0xfffffffc00f08947 */ /* 0x004fea000383ffff */
[----:B------:R-:W-:Y:S05]  /*10030*/  BRA `(.L_x_333) ;  /* 0xfffffff000207947 */ /* 0x000fea000383ffff */
.L_x_320:
[----:B------:R-:W-:Y:S01]  /*10040*/  BSSY B0, `(.L_x_334) ;  /* 0x0000006000007945 */ /* 0x000fe20003800000 */
[----:B------:R-:W-:-:S07]  /*10050*/  IMAD.MOV.U32 R15, RZ, RZ, -0x1 ;  /* 0xffffffffff0f7424 */ /* 0x000fce00078e00ff */
[----:B------:R-:W-:Y:S05]  /*10060*/  WARPSYNC.COLLECTIVE R15, `(.L_x_335) ;  /* 0x000000000f0c7348 */ /* 0x000fea0003c00000 */
[----:B------:R-:W-:Y:S02]  /*10070*/  ELECT P6, UR62, PT ;  /* 0x00000000003e782f */ /* 0x000fe400038c0000 */
[----:B------:R-:W-:Y:S01]  /*10080*/  MOV R14, UR62 ;  /* 0x0000003e000e7c02 */ /* 0x000fe20008000f00 */
[----:B------:R-:W-:Y:S10]  /*10090*/  ENDCOLLECTIVE ;  /* 0x000000000000791b */ /* 0x000ff40003800000 */
.L_x_335:
[----:B------:R-:W-:Y:S05]  /*100a0*/  BSYNC B0 ;  /* 0x0000000000007941 */ /* 0x000fea0003800000 */
.L_x_334:
[----:B------:R-:W-:Y:S05]  /*100b0*/  BRA `(.L_x_336) ;  /* 0xfffffff8009c7947 */ /* 0x000fea000383ffff */
.L_x_324:
[----:B0-----:R0:W1:Y:S02]  /*100c0*/  SYNCS.PHASECHK.TRANS64.TRYWAIT P0, [R5+URZ], R2 ;  /* 0x00000002050075a7 */ /* 0x001064000800017f */
[----:B-1----:R-:W-:Y:S05]  /*100d0*/  @!P0 NANOSLEEP.SYNCS 0x989680 ;  /* 0x009896800000895d */ /* 0x002fea0003900000 */
[----:B------:R-:W1:Y:S02]  /*100e0*/  @!P0 SYNCS.PHASECHK.TRANS64 P0, [R5+URZ], R2 ;  /* 0x00000002050085a7 */ /* 0x000e64000800007f */
[----:B-1----:R-:W-:Y:S05]  /*100f0*/  @!P0 BRA `(.L_x_324) ;  /* 0xfffffffc00f08947 */ /* 0x002fea000383ffff */
[----:B------:R-:W-:Y:S05]  /*10100*/  BRA `(.L_x_337) ;  /* 0xfffffff800e07947 */ /* 0x000fea000383ffff */
.L_x_325:
[----:B0-----:R0:W1:Y:S02]  /*10110*/  SYNCS.PHASECHK.TRANS64.TRYWAIT P0, [R7+URZ], R4 ;  /* 0x00000004070075a7 */ /* 0x001064000800017f */
[----:B-1----:R-:W-:Y:S05]  /*10120*/  @!P0 NANOSLEEP.SYNCS 0x989680 ;  /* 0x009896800000895d */ /* 0x002fea0003900000 */
[----:B------:R-:W1:Y:S02]  /*10130*/  @!P0 SYNCS.PHASECHK.TRANS64 P0, [R7+URZ], R4 ;  /* 0x00000004070085a7 */ /* 0x000e64000800007f */
[----:B-1----:R-:W-:Y:S05]  /*10140*/  @!P0 BRA `(.L_x_325) ;  /* 0xfffffffc00f08947 */ /* 0x002fea000383ffff */
[----:B------:R-:W-:Y:S05]  /*10150*/  BRA `(.L_x_338) ;  /* 0xfffffff800f07947 */ /* 0x000fea000383ffff */
.L_x_326:
[----:B0-----:R0:W1:Y:S02]  /*10160*/  SYNCS.PHASECHK.TRANS64.TRYWAIT P0, [R6+URZ], R5 ;  /* 0x00000005060075a7 */ /* 0x001064000800017f */
[----:B-1----:R-:W-:Y:S05]  /*10170*/  @!P0 NANOSLEEP.SYNCS 0x989680 ;  /* 0x009896800000895d */ /* 0x002fea0003900000 */
[----:B------:R-:W1:Y:S02]  /*10180*/  @!P0 SYNCS.PHASECHK.TRANS64 P0, [R6+URZ], R5 ;  /* 0x00000005060085a7 */ /* 0x000e64000800007f */
[----:B-1----:R-:W-:Y:S05]  /*10190*/  @!P0 BRA `(.L_x_326) ;  /* 0xfffffffc00f08947 */ /* 0x002fea000383ffff */
[----:B------:R-:W-:Y:S05]  /*101a0*/  BRA `(.L_x_339) ;  /* 0xfffffff800f87947 */ /* 0x000fea000383ffff */
.L_x_340:
[----:B------:R-:W-:-:S00]  /*101b0*/  BRA `(.L_x_340) ;  /* 0xfffffffc00fc7947 */ /* 0x000fc0000383ffff */
[----:B------:R-:W-:-:S00]  /*101c0*/  NOP ;  /* 0x0000000000007918 */ /* 0x000fc00000000000 */
        /* <DEDUP_REMOVED lines=11> */
.L_x_341:


//--------------------- .nv.global.init           --------------------------
	.section	.nv.global.init,"aw",@progbits
.nv.global.init:
	.type		$str$24,@object
	.size		$str$24,($str$25 - $str$24)
$str$24:
        /*0000*/ 	.byte	0x28, 0x61, 0x64, 0x64, 0x72, 0x65, 0x73, 0x73, 0x20, 0x26, 0x20, 0x6d, 0x61, 0x73, 0x6b, 0x29
        /*0010*/ 	.byte	0x20, 0x3d, 0x3d, 0x20, 0x30, 0x00
	.type		$str$25,@object
	.size		$str$25,(__unnamed_2 - $str$25)
$str$25:
        /*0016*/ 	.byte	0x2f, 0x74, 0x6d, 0x70, 0x2f, 0x63, 0x75, 0x74, 0x6c, 0x61, 0x73, 0x73, 0x5f, 0x73, 0x77, 0x65
        /*0026*/ 	.byte	0x65, 0x70, 0x5f, 0x73, 0x72, 0x63, 0x2f, 0x69, 0x6e, 0x63, 0x6c, 0x75, 0x64, 0x65, 0x2f, 0x63
        /*0036*/ 	.byte	0x75, 0x74, 0x65, 0x2f, 0x70, 0x6f, 0x69, 0x6e, 0x74, 0x65, 0x72, 0x5f, 0x66, 0x6c, 0x61, 0x67
        /*0046*/ 	.byte	0x67, 0x65, 0x64, 0x2e, 0x68, 0x70, 0x70, 0x00
	.type		__unnamed_2,@object
	.size		__unnamed_2,(__unnamed_1 - __unnamed_2)
__unnamed_2:
        /*004e*/ 	.byte	0x61, 0x75, 0x74, 0x6f, 0x20, 0x63, 0x75, 0x74, 0x65, 0x3a, 0x3a, 0x61, 0x73, 0x5f, 0x70, 0x6f
        /* <DEDUP_REMOVED lines=28> */
        /*021e*/ 	.byte	0x20, 0x26, 0x5d, 0x00
	.type		__unnamed_1,@object
	.size		__unnamed_1,(.L_0 - __unnamed_1)
__unnamed_1:
        /* <DEDUP_REMOVED lines=29> */
        /*03f2*/ 	.byte	0x3e, 0x3e, 0x3e, 0x3e, 0x20, 0x26, 0x5d, 0x00
.L_0:


//--------------------- .nv.shared._ZN7cutlass13device_kernelINS_4gemm6kernel13GemmUniversalIN4cute5tupleIJiiiiEEENS1_10collective13CollectiveMmaINS1_39MainloopSm90TmaGmmaRmemAWarpSpecializedILi4ENS5_IJNS4_1CILi1EEESB_SB_EEENS1_35KernelTmaWarpSpecializedCooperativeEEENS5_IJNSA_ILi256EEENSA_ILi128EEESG_EEENS_12float_e5m2_tENS5_IJSB_llEEESI_NS5_IJlSB_lEEENS4_8TiledMMAINS4_8MMA_AtomIJNS4_4SM904GMMA31MMA_64x128x32_F32E5M2E5M2_RS_TNILNSO_7ScaleInE1ELSQ_1EEEEEENS4_6LayoutINS5_IJNSA_ILi2EEESB_SB_EEENS5_IJSB_NSA_ILi0EEESW_EEEEENS5_IJNS4_10UnderscoreESZ_SZ_EEEEENS4_13SM90_TMA_LOADENS4_14ComposedLayoutINS4_7SwizzleILi3ELi4ELi3EEENS4_18smem_ptr_flag_bitsILi8EEENST_INS5_IJSG_NSA_ILi8EEEEEENS5_IJSB_SG_EEEEEEENS4_9Copy_AtomIJNS4_39AutoVectorizingCopyWithAssumedAlignmentILi128EEESI_EEENS4_8identityES12_NS13_IS15_S17_NST_INS5_IJS18_SG_EEENS5_IJSG_SB_EEEEEEEvS1H_EENS_8epilogue10collective6detail29Sm90TmaWarpSpecializedAdapterINS1O_15DefaultEpilogueISI_SK_SK_NS1N_6thread17LinearCombinationISI_Li1EffLNS1S_9ScaleType4KindE0ELNS_15FloatRoundStyleE2ESI_EENS1_15EpilogueDefaultEEEEEvvEEEEvNT_6ParamsE --------------------------
	.section	.nv.shared._ZN7cutlass13device_kernelINS_4gemm6kernel13GemmUniversalIN4cute5tupleIJiiiiEEENS1_10collective13CollectiveMmaINS1_39MainloopSm90TmaGmmaRmemAWarpSpecializedILi4ENS5_IJNS4_1CILi1EEESB_SB_EEENS1_35KernelTmaWarpSpecializedCooperativeEEENS5_IJNSA_ILi256EEENSA_ILi128EEESG_EEENS_12float_e5m2_tENS5_IJSB_llEEESI_NS5_IJlSB_lEEENS4_8TiledMMAINS4_8MMA_AtomIJNS4_4SM904GMMA31MMA_64x128x32_F32E5M2E5M2_RS_TNILNSO_7ScaleInE1ELSQ_1EEEEEENS4_6LayoutINS5_IJNSA_ILi2EEESB_SB_EEENS5_IJSB_NSA_ILi0EEESW_EEEEENS5_IJNS4_10UnderscoreESZ_SZ_EEEEENS4_13SM90_TMA_LOADENS4_14ComposedLayoutINS4_7SwizzleILi3ELi4ELi3EEENS4_18smem_ptr_flag_bitsILi8EEENST_INS5_IJSG_NSA_ILi8EEEEEENS5_IJSB_SG_EEEEEEENS4_9Copy_AtomIJNS4_39AutoVectorizingCopyWithAssumedAlignmentILi128EEESI_EEENS4_8identityES12_NS13_IS15_S17_NST_INS5_IJS18_SG_EEENS5_IJSG_SB_EEEEEEEvS1H_EENS_8epilogue10collective6detail29Sm90TmaWarpSpecializedAdapterINS1O_15DefaultEpilogueISI_SK_SK_NS1N_6thread17LinearCombinationISI_Li1EffLNS1S_9ScaleType4KindE0ELNS_15FloatRoundStyleE2ESI_EENS1_15EpilogueDefaultEEEEEvvEEEEvNT_6ParamsE,"aw",@nobits
	.sectionflags	@""
	.align	16
	.zero		1024


//--------------------- .nv.shared.reserved.0     --------------------------
	.section	.nv.shared.reserved.0,"aw",@nobits
	.weak		__nv_reservedSMEM_offset_0_alias
	.size		__nv_reservedSMEM_offset_0_alias, 0, 0
	.other		__nv_reservedSMEM_offset_0_alias,@"STO_CUDA_RESERVED_SHARED STV_DEFAULT"
__nv_reservedSMEM_offset_0_alias:
	.zero		0


//--------------------- .nv.global                --------------------------
	.section	.nv.global,"aw",@nobits
.nv.global:
	.type		_ZN40_INTERNAL_14e9ddde_4_k_cu_26b68110_266844cute1_E,@object
	.size		_ZN40_INTERNAL_14e9ddde_4_k_cu_26b68110_266844cute1_E,(_ZN40_INTERNAL_14e9ddde_4_k_cu_26b68110_266844cuda3std3__45__cpo6cbeginE - _ZN40_INTERNAL_14e9ddde_4_k_cu_26b68110_266844cute1_E)
_ZN40_INTERNAL_14e9ddde_4_k_cu_26b68110_266844cute1_E:
	.zero		1
	.type		_ZN40_INTERNAL_14e9ddde_4_k_cu_26b68110_266844cuda3std3__45__cpo6cbeginE,@object
	.size		_ZN40_INTERNAL_14e9ddde_4_k_cu_26b68110_266844cuda3std3__45__cpo6cbeginE,(_ZN40_INTERNAL_14e9ddde_4_k_cu_26b68110_266844cuda3std3__48in_placeE - _ZN40_INTERNAL_14e9ddde_4_k_cu_26b68110_266844cuda3std3__45__cpo6cbeginE)
_ZN40_INTERNAL_14e9ddde_4_k_cu_26b68110_266844cuda3std3__45__cpo6cbeginE:
	.zero		1
	.type		_ZN40_INTERNAL_14e9ddde_4_k_cu_26b68110_266844cuda3std3__48in_placeE,@object
	.size		_ZN40_INTERNAL_14e9ddde_4_k_cu_26b68110_266844cuda3std3__48in_placeE,(_ZN40_INTERNAL_14e9ddde_4_k_cu_26b68110_266844cuda3std6ranges3__45__cpo9iter_moveE - _ZN40_INTERNAL_14e9ddde_4_k_cu_26b68110_266844cuda3std3__48in_placeE)
_ZN40_INTERNAL_14e9ddde_4_k_cu_26b68110_266844cuda3std3__48in_placeE:
	.zero		1
	.type		_ZN40_INTERNAL_14e9ddde_4_k_cu_26b68110_266844cuda3std6ranges3__45__cpo9iter_moveE,@object
	.size		_ZN40_INTERNAL_14e9ddde_4_k_cu_26b68110_266844cuda3std6ranges3__45__cpo9iter_moveE,(_ZN40_INTERNAL_14e9ddde_4_k_cu_26b68110_266844cuda3std3__45__cpo5beginE - _ZN40_INTERNAL_14e9ddde_4_k_cu_26b68110_266844cuda3std6ranges3__45__cpo9iter_moveE)
_ZN40_INTERNAL_14e9ddde_4_k_cu_26b68110_266844cuda3std6ranges3__45__cpo9iter_moveE:
	.zero		1
	.type		_ZN40_INTERNAL_14e9ddde_4_k_cu_26b68110_266844cuda3std3__45__cpo5beginE,@object
	.size		_ZN40_INTERNAL_14e9ddde_4_k_cu_26b68110_266844cuda3std3__45__cpo5beginE,(_ZN40_INTERNAL_14e9ddde_4_k_cu_26b68110_266844cuda3std3__442_GLOBAL__N__14e9ddde_4_k_cu_26b68110_266846ignoreE - _ZN40_INTERNAL_14e9ddde_4_k_cu_26b68110_266844cuda3std3__45__cpo5beginE)
_ZN40_INTERNAL_14e9ddde_4_k_cu_26b68110_266844cuda3std3__45__cpo5beginE:
	.zero		1
	.type		_ZN40_INTERNAL_14e9ddde_4_k_cu_26b68110_266844cuda3std3__442_GLOBAL__N__14e9ddde_4_k_cu_26b68110_266846ignoreE,@object
	.size		_ZN40_INTERNAL_14e9ddde_4_k_cu_26b68110_266844cuda3std3__442_GLOBAL__N__14e9ddde_4_k_cu_26b68110_266846ignoreE,(_ZN40_INTERNAL_14e9ddde_4_k_cu_26b68110_266844cute7productE - _ZN40_INTERNAL_14e9ddde_4_k_cu_26b68110_266844cuda3std3__442_GLOBAL__N__14e9ddde_4_k_cu_26b68110_266846ignoreE)
_ZN40_INTERNAL_14e9ddde_4_k_cu_26b68110_266844cuda3std3__442_GLOBAL__N__14e9ddde_4_k_cu_26b68110_266846ignoreE:
	.zero		1
	.type		_ZN40_INTERNAL_14e9ddde_4_k_cu_26b68110_266844cute7productE,@object
	.size		_ZN40_INTERNAL_14e9ddde_4_k_cu_26b68110_266844cute7productE,(_ZN40_INTERNAL_14e9ddde_4_k_cu_26b68110_266844cuda3std3__45__cpo3endE - _ZN40_INTERNAL_14e9ddde_4_k_cu_26b68110_266844cute7productE)
_ZN40_INTERNAL_14e9ddde_4_k_cu_26b68110_266844cute7productE:
	.zero		1
	.type		_ZN40_INTERNAL_14e9ddde_4_k_cu_26b68110_266844cuda3std3__45__cpo3endE,@object
	.size		_ZN40_INTERNAL_14e9ddde_4_k_cu_26b68110_266844cuda3std3__45__cpo3endE,(_ZN40_INTERNAL_14e9ddde_4_k_cu_26b68110_266844cuda3std3__419piecewise_constructE - _ZN40_INTERNAL_14e9ddde_4_k_cu_26b68110_266844cuda3std3__45__cpo3endE)
_ZN40_INTERNAL_14e9ddde_4_k_cu_26b68110_266844cuda3std3__45__cpo3endE:
	.zero		1
	.type		_ZN40_INTERNAL_14e9ddde_4_k_cu_26b68110_266844cuda3std3__419piecewise_constructE,@object
	.size		_ZN40_INTERNAL_14e9ddde_4_k_cu_26b68110_266844cuda3std3__419piecewise_constructE,(_ZN40_INTERNAL_14e9ddde_4_k_cu_26b68110_266844cuda3std3__45__cpo4cendE - _ZN40_INTERNAL_14e9ddde_4_k_cu_26b68110_266844cuda3std3__419piecewise_constructE)
_ZN40_INTERNAL_14e9ddde_4_k_cu_26b68110_266844cuda3std3__419piecewise_constructE:
	.zero		1
	.type		_ZN40_INTERNAL_14e9ddde_4_k_cu_26b68110_266844cuda3std3__45__cpo4cendE,@object
	.size		_ZN40_INTERNAL_14e9ddde_4_k_cu_26b68110_266844cuda3std3__45__cpo4cendE,(_ZN40_INTERNAL_14e9ddde_4_k_cu_26b68110_266844cuda3std6ranges3__45__cpo4swapE - _ZN40_INTERNAL_14e9ddde_4_k_cu_26b68110_266844cuda3std3__45__cpo4cendE)
_ZN40_INTERNAL_14e9ddde_4_k_cu_26b68110_266844cuda3std3__45__cpo4cendE:
	.zero		1
	.type		_ZN40_INTERNAL_14e9ddde_4_k_cu_26b68110_266844cuda3std6ranges3__45__cpo4swapE,@object
	.size		_ZN40_INTERNAL_14e9ddde_4_k_cu_26b68110_266844cuda3std6ranges3__45__cpo4swapE,(.L_9 - _ZN40_INTERNAL_14e9ddde_4_k_cu_26b68110_266844cuda3std6ranges3__45__cpo4swapE)
_ZN40_INTERNAL_14e9ddde_4_k_cu_26b68110_266844cuda3std6ranges3__45__cpo4swapE:
	.zero		1
.L_9:


//--------------------- .nv.constant0._ZN7cutlass13device_kernelINS_4gemm6kernel13GemmUniversalIN4cute5tupleIJiiiiEEENS1_10collective13CollectiveMmaINS1_39MainloopSm90TmaGmmaRmemAWarpSpecializedILi4ENS5_IJNS4_1CILi1EEESB_SB_EEENS1_35KernelTmaWarpSpecializedCooperativeEEENS5_IJNSA_ILi256EEENSA_ILi128EEESG_EEENS_12float_e5m2_tENS5_IJSB_llEEESI_NS5_IJlSB_lEEENS4_8TiledMMAINS4_8MMA_AtomIJNS4_4SM904GMMA31MMA_64x128x32_F32E5M2E5M2_RS_TNILNSO_7ScaleInE1ELSQ_1EEEEEENS4_6LayoutINS5_IJNSA_ILi2EEESB_SB_EEENS5_IJSB_NSA_ILi0EEESW_EEEEENS5_IJNS4_10UnderscoreESZ_SZ_EEEEENS4_13SM90_TMA_LOADENS4_14ComposedLayoutINS4_7SwizzleILi3ELi4ELi3EEENS4_18smem_ptr_flag_bitsILi8EEENST_INS5_IJSG_NSA_ILi8EEEEEENS5_IJSB_SG_EEEEEEENS4_9Copy_AtomIJNS4_39AutoVectorizingCopyWithAssumedAlignmentILi128EEESI_EEENS4_8identityES12_NS13_IS15_S17_NST_INS5_IJS18_SG_EEENS5_IJSG_SB_EEEEEEEvS1H_EENS_8epilogue10collective6detail29Sm90TmaWarpSpecializedAdapterINS1O_15DefaultEpilogueISI_SK_SK_NS1N_6thread17LinearCombinationISI_Li1EffLNS1S_9ScaleType4KindE0ELNS_15FloatRoundStyleE2ESI_EENS1_15EpilogueDefaultEEEEEvvEEEEvNT_6ParamsE --------------------------
	.section	.nv.constant0._ZN7cutlass13device_kernelINS_4gemm6kernel13GemmUniversalIN4cute5tupleIJiiiiEEENS1_10collective13CollectiveMmaINS1_39MainloopSm90TmaGmmaRmemAWarpSpecializedILi4ENS5_IJNS4_1CILi1EEESB_SB_EEENS1_35KernelTmaWarpSpecializedCooperativeEEENS5_IJNSA_ILi256EEENSA_ILi128EEESG_EEENS_12float_e5m2_tENS5_IJSB_llEEESI_NS5_IJlSB_lEEENS4_8TiledMMAINS4_8MMA_AtomIJNS4_4SM904GMMA31MMA_64x128x32_F32E5M2E5M2_RS_TNILNSO_7ScaleInE1ELSQ_1EEEEEENS4_6LayoutINS5_IJNSA_ILi2EEESB_SB_EEENS5_IJSB_NSA_ILi0EEESW_EEEEENS5_IJNS4_10UnderscoreESZ_SZ_EEEEENS4_13SM90_TMA_LOADENS4_14ComposedLayoutINS4_7SwizzleILi3ELi4ELi3EEENS4_18smem_ptr_flag_bitsILi8EEENST_INS5_IJSG_NSA_ILi8EEEEEENS5_IJSB_SG_EEEEEEENS4_9Copy_AtomIJNS4_39AutoVectorizingCopyWithAssumedAlignmentILi128EEESI_EEENS4_8identityES12_NS13_IS15_S17_NST_INS5_IJS18_SG_EEENS5_IJSG_SB_EEEEEEEvS1H_EENS_8epilogue10collective6detail29Sm90TmaWarpSpecializedAdapterINS1O_15DefaultEpilogueISI_SK_SK_NS1N_6thread17LinearCombinationISI_Li1EffLNS1S_9ScaleType4KindE0ELNS_15FloatRoundStyleE2ESI_EENS1_15EpilogueDefaultEEEEEvvEEEEvNT_6ParamsE,"a",@progbits
	.sectionflags	@""
	.align	4
.nv.constant0._ZN7cutlass13device_kernelINS_4gemm6kernel13GemmUniversalIN4cute5tupleIJiiiiEEENS1_10collective13CollectiveMmaINS1_39MainloopSm90TmaGmmaRmemAWarpSpecializedILi4ENS5_IJNS4_1CILi1EEESB_SB_EEENS1_35KernelTmaWarpSpecializedCooperativeEEENS5_IJNSA_ILi256EEENSA_ILi128EEESG_EEENS_12float_e5m2_tENS5_IJSB_llEEESI_NS5_IJlSB_lEEENS4_8TiledMMAINS4_8MMA_AtomIJNS4_4SM904GMMA31MMA_64x128x32_F32E5M2E5M2_RS_TNILNSO_7ScaleInE1ELSQ_1EEEEEENS4_6LayoutINS5_IJNSA_ILi2EEESB_SB_EEENS5_IJSB_NSA_ILi0EEESW_EEEEENS5_IJNS4_10UnderscoreESZ_SZ_EEEEENS4_13SM90_TMA_LOADENS4_14ComposedLayoutINS4_7SwizzleILi3ELi4ELi3EEENS4_18smem_ptr_flag_bitsILi8EEENST_INS5_IJSG_NSA_ILi8EEEEEENS5_IJSB_SG_EEEEEEENS4_9Copy_AtomIJNS4_39AutoVectorizingCopyWithAssumedAlignmentILi128EEESI_EEENS4_8identityES12_NS13_IS15_S17_NST_INS5_IJS18_SG_EEENS5_IJSG_SB_EEEEEEEvS1H_EENS_8epilogue10collective6detail29Sm90TmaWarpSpecializedAdapterINS1O_15DefaultEpilogueISI_SK_SK_NS1N_6thread17LinearCombinationISI_Li1EffLNS1S_9ScaleType4KindE0ELNS_15FloatRoundStyleE2ESI_EENS1_15EpilogueDefaultEEEEEvvEEEEvNT_6ParamsE:
	.zero		1664


//--------------------- SYMBOLS --------------------------

	.type		.nv.reservedSmem.offset0,@object
	.size		.nv.reservedSmem.offset0,0x4
	.type		__assertfail,@function
